	.target	sm_90a

	.elftype	@"ET_EXEC"


//--------------------- .note.nv.tkinfo           --------------------------
	.section	.note.nv.tkinfo,"",@"SHT_NOTE"
	.sectionflags	@"SHF_NOTE_NV_TKINFO"
	.tkinfo
        /*0018*/ 	.word	0x00000002
        /*0030*/ 	.string	""
        /*0030*/ 	.string	"ptxas"
        /*0030*/ 	.string	"Cuda compilation tools, release 13.0, V13.0.88"
        /*0030*/ 	.string	"Build cuda_13.0.r13.0/compiler.36424714_0"
        /*0030*/ 	.string	"-arch sm_90a -m 64 "



//--------------------- .note.nv.cuinfo           --------------------------
	.section	.note.nv.cuinfo,"",@"SHT_NOTE"
	.sectionflags	@"SHF_NOTE_NV_CUINFO"
        /*0018*/ 	.short	0x0002
        /*001a*/ 	.short	0x005a
        /*001c*/ 	.short	0x0082
	.zero		2


//--------------------- .nv.info                  --------------------------
	.section	.nv.info,"",@"SHT_CUDA_INFO"
	.align	4


	//----- nvinfo : EIATTR_REGCOUNT
	.align		4
        /*0000*/ 	.byte	0x04, 0x2f
        /*0002*/ 	.short	(.L_15 - .L_14)
	.align		4
.L_14:
        /*0004*/ 	.word	index@(_ZN7cutlass13device_kernelINS_4gemm6kernel13GemmUniversalIN4cute5tupleIJiiiiEEENS1_10collective13CollectiveMmaINS1_34MainloopSm90TmaGmmaWarpSpecializedILi9ENS5_IJNS4_1CILi1EEESB_SB_EEENS1_32KernelTmaWarpSpecializedPingpongEEENS5_IJNSA_ILi64EEENSA_ILi128EEESF_EEENS_6half_tENS5_IJlSB_lEEESI_SJ_NS4_8TiledMMAINS4_8MMA_AtomIJNS4_4SM904GMMA26MMA_64x128x16_F32F16F16_SSILNSN_5MajorE0ELSP_0ELNSN_7ScaleInE1ELSQ_1EEEEEENS4_6LayoutISC_NS5_IJNSA_ILi0EEESU_SU_EEEEENS5_IJNS4_10UnderscoreESX_SX_EEEEENS4_13SM90_TMA_LOADENS4_14ComposedLayoutINS4_7SwizzleILi3ELi4ELi3EEENS4_18smem_ptr_flag_bitsILi16EEENST_INS5_IJNSA_ILi8EEESF_EEENS5_IJSF_SB_EEEEEEEvNS4_8identityES10_S1A_vS1B_EENS_8epilogue10collective6detail29Sm90TmaWarpSpecializedAdapterINS1E_15DefaultEpilogueISI_SJ_SJ_NS1D_6thread17LinearCombinationISI_Li1EffLNS1I_9ScaleType4KindE0ELNS_15FloatRoundStyleE2ESI_EENS1_15EpilogueDefaultEEEEEvvEEEEvNT_6ParamsE)
        /*0008*/ 	.word	0x000000a8


	//----- nvinfo : EIATTR_FRAME_SIZE
	.align		4
.L_15:
        /*000c*/ 	.byte	0x04, 0x11
        /*000e*/ 	.short	(.L_17 - .L_16)
	.align		4
.L_16:
        /*0010*/ 	.word	index@(_ZN7cutlass13device_kernelINS_4gemm6kernel13GemmUniversalIN4cute5tupleIJiiiiEEENS1_10collective13CollectiveMmaINS1_34MainloopSm90TmaGmmaWarpSpecializedILi9ENS5_IJNS4_1CILi1EEESB_SB_EEENS1_32KernelTmaWarpSpecializedPingpongEEENS5_IJNSA_ILi64EEENSA_ILi128EEESF_EEENS_6half_tENS5_IJlSB_lEEESI_SJ_NS4_8TiledMMAINS4_8MMA_AtomIJNS4_4SM904GMMA26MMA_64x128x16_F32F16F16_SSILNSN_5MajorE0ELSP_0ELNSN_7ScaleInE1ELSQ_1EEEEEENS4_6LayoutISC_NS5_IJNSA_ILi0EEESU_SU_EEEEENS5_IJNS4_10UnderscoreESX_SX_EEEEENS4_13SM90_TMA_LOADENS4_14ComposedLayoutINS4_7SwizzleILi3ELi4ELi3EEENS4_18smem_ptr_flag_bitsILi16EEENST_INS5_IJNSA_ILi8EEESF_EEENS5_IJSF_SB_EEEEEEEvNS4_8identityES10_S1A_vS1B_EENS_8epilogue10collective6detail29Sm90TmaWarpSpecializedAdapterINS1E_15DefaultEpilogueISI_SJ_SJ_NS1D_6thread17LinearCombinationISI_Li1EffLNS1I_9ScaleType4KindE0ELNS_15FloatRoundStyleE2ESI_EENS1_15EpilogueDefaultEEEEEvvEEEEvNT_6ParamsE)
        /*0014*/ 	.word	0x00000008


	//----- nvinfo : EIATTR_MIN_STACK_SIZE
	.align		4
.L_17:
        /*0018*/ 	.byte	0x04, 0x12
        /*001a*/ 	.short	(.L_19 - .L_18)
	.align		4
.L_18:
        /*001c*/ 	.word	index@(_ZN7cutlass13device_kernelINS_4gemm6kernel13GemmUniversalIN4cute5tupleIJiiiiEEENS1_10collective13CollectiveMmaINS1_34MainloopSm90TmaGmmaWarpSpecializedILi9ENS5_IJNS4_1CILi1EEESB_SB_EEENS1_32KernelTmaWarpSpecializedPingpongEEENS5_IJNSA_ILi64EEENSA_ILi128EEESF_EEENS_6half_tENS5_IJlSB_lEEESI_SJ_NS4_8TiledMMAINS4_8MMA_AtomIJNS4_4SM904GMMA26MMA_64x128x16_F32F16F16_SSILNSN_5MajorE0ELSP_0ELNSN_7ScaleInE1ELSQ_1EEEEEENS4_6LayoutISC_NS5_IJNSA_ILi0EEESU_SU_EEEEENS5_IJNS4_10UnderscoreESX_SX_EEEEENS4_13SM90_TMA_LOADENS4_14ComposedLayoutINS4_7SwizzleILi3ELi4ELi3EEENS4_18smem_ptr_flag_bitsILi16EEENST_INS5_IJNSA_ILi8EEESF_EEENS5_IJSF_SB_EEEEEEEvNS4_8identityES10_S1A_vS1B_EENS_8epilogue10collective6detail29Sm90TmaWarpSpecializedAdapterINS1E_15DefaultEpilogueISI_SJ_SJ_NS1D_6thread17LinearCombinationISI_Li1EffLNS1I_9ScaleType4KindE0ELNS_15FloatRoundStyleE2ESI_EENS1_15EpilogueDefaultEEEEEvvEEEEvNT_6ParamsE)
        /*0020*/ 	.word	0x00000008
.L_19:


//--------------------- .nv.compat                --------------------------
	.section	.nv.compat,"",@"SHT_CUDA_COMPAT_INFO"
	.align	4
        /*0000*/ 	.byte	0x02, 0x09, 0x01, 0x00, 0x02, 0x02, 0x04, 0x00, 0x02, 0x05, 0x05, 0x00, 0x03, 0x07, 0x01, 0x01
        /*0010*/ 	.byte	0x02, 0x03, 0x01, 0x00, 0x02, 0x06, 0x01, 0x00, 0x04, 0x0b, 0x08, 0x00, 0x00, 0x00, 0x00, 0x00
        /*0020*/ 	.byte	0x00, 0x00, 0x00, 0x00


//--------------------- .nv.info._ZN7cutlass13device_kernelINS_4gemm6kernel13GemmUniversalIN4cute5tupleIJiiiiEEENS1_10collective13CollectiveMmaINS1_34MainloopSm90TmaGmmaWarpSpecializedILi9ENS5_IJNS4_1CILi1EEESB_SB_EEENS1_32KernelTmaWarpSpecializedPingpongEEENS5_IJNSA_ILi64EEENSA_ILi128EEESF_EEENS_6half_tENS5_IJlSB_lEEESI_SJ_NS4_8TiledMMAINS4_8MMA_AtomIJNS4_4SM904GMMA26MMA_64x128x16_F32F16F16_SSILNSN_5MajorE0ELSP_0ELNSN_7ScaleInE1ELSQ_1EEEEEENS4_6LayoutISC_NS5_IJNSA_ILi0EEESU_SU_EEEEENS5_IJNS4_10UnderscoreESX_SX_EEEEENS4_13SM90_TMA_LOADENS4_14ComposedLayoutINS4_7SwizzleILi3ELi4ELi3EEENS4_18smem_ptr_flag_bitsILi16EEENST_INS5_IJNSA_ILi8EEESF_EEENS5_IJSF_SB_EEEEEEEvNS4_8identityES10_S1A_vS1B_EENS_8epilogue10collective6detail29Sm90TmaWarpSpecializedAdapterINS1E_15DefaultEpilogueISI_SJ_SJ_NS1D_6thread17LinearCombinationISI_Li1EffLNS1I_9ScaleType4KindE0ELNS_15FloatRoundStyleE2ESI_EENS1_15EpilogueDefaultEEEEEvvEEEEvNT_6ParamsE --------------------------
	.section	.nv.info._ZN7cutlass13device_kernelINS_4gemm6kernel13GemmUniversalIN4cute5tupleIJiiiiEEENS1_10collective13CollectiveMmaINS1_34MainloopSm90TmaGmmaWarpSpecializedILi9ENS5_IJNS4_1CILi1EEESB_SB_EEENS1_32KernelTmaWarpSpecializedPingpongEEENS5_IJNSA_ILi64EEENSA_ILi128EEESF_EEENS_6half_tENS5_IJlSB_lEEESI_SJ_NS4_8TiledMMAINS4_8MMA_AtomIJNS4_4SM904GMMA26MMA_64x128x16_F32F16F16_SSILNSN_5MajorE0ELSP_0ELNSN_7ScaleInE1ELSQ_1EEEEEENS4_6LayoutISC_NS5_IJNSA_ILi0EEESU_SU_EEEEENS5_IJNS4_10UnderscoreESX_SX_EEEEENS4_13SM90_TMA_LOADENS4_14ComposedLayoutINS4_7SwizzleILi3ELi4ELi3EEENS4_18smem_ptr_flag_bitsILi16EEENST_INS5_IJNSA_ILi8EEESF_EEENS5_IJSF_SB_EEEEEEEvNS4_8identityES10_S1A_vS1B_EENS_8epilogue10collective6detail29Sm90TmaWarpSpecializedAdapterINS1E_15DefaultEpilogueISI_SJ_SJ_NS1D_6thread17LinearCombinationISI_Li1EffLNS1I_9ScaleType4KindE0ELNS_15FloatRoundStyleE2ESI_EENS1_15EpilogueDefaultEEEEEvvEEEEvNT_6ParamsE,"",@"SHT_CUDA_INFO"
	.sectionflags	@""
	.align	4


	//----- nvinfo : EIATTR_CUDA_API_VERSION
	.align		4
        /*0000*/ 	.byte	0x04, 0x37
        /*0002*/ 	.short	(.L_21 - .L_20)
.L_20:
        /*0004*/ 	.word	0x00000082


	//----- nvinfo : EIATTR_KPARAM_INFO
	.align		4
.L_21:
        /*0008*/ 	.byte	0x04, 0x17
        /*000a*/ 	.short	(.L_23 - .L_22)
.L_22:
        /*000c*/ 	.word	0x00000000
        /*0010*/ 	.short	0x0000
        /*0012*/ 	.short	0x0070
        /*0014*/ 	.byte	0x00, 0xf0, 0x01, 0x10


	//----- nvinfo : EIATTR_SPARSE_MMA_MASK
	.align		4
.L_23:
        /*0018*/ 	.byte	0x03, 0x50
        /*001a*/ 	.short	0x0000


	//----- nvinfo : EIATTR_MAXREG_COUNT
	.align		4
        /*001c*/ 	.byte	0x03, 0x1b
        /*001e*/ 	.short	0x00a8


	//----- nvinfo : EIATTR_NUM_BARRIERS
	.align		4
        /*0020*/ 	.byte	0x02, 0x4c
        /*0022*/ 	.byte	0x01
	.zero		1


	//----- nvinfo : EIATTR_EXTERNS
	.align		4
        /*0024*/ 	.byte	0x04, 0x0f
        /*0026*/ 	.short	(.L_25 - .L_24)


	//   ....[0]....
	.align		4
.L_24:
        /*0028*/ 	.word	index@(__assertfail)


	//----- nvinfo : EIATTR_ANNOTATIONS
	.align		4
.L_25:
        /*002c*/ 	.byte	0x04, 0x55
        /*002e*/ 	.short	(.L_27 - .L_26)


	//   ....[0]....
.L_26:
        /*0030*/ 	.word	0x00000001
        /*0034*/ 	.byte	0xa0, 0x0b, 0x00, 0x00, 0x01, 0x00, 0x00, 0x00, 0xc0, 0x12, 0x00, 0x00, 0x01, 0x00, 0x00, 0x00
        /*0044*/ 	.byte	0x90, 0x61, 0x00, 0x00, 0x01, 0x00, 0x00, 0x00, 0x50, 0x6d, 0x00, 0x00


	//----- nvinfo : EIATTR_MERCURY_ISA_VERSION
	.align		4
.L_27:
        /*0050*/ 	.byte	0x03, 0x5f
        /*0052*/ 	.short	0x0101


	//----- nvinfo : EIATTR_INT_WARP_WIDE_INSTR_OFFSETS
	.align		4
        /*0054*/ 	.byte	0x04, 0x31
        /*0056*/ 	.short	(.L_29 - .L_28)


	//   ....[0]....
.L_28:
        /*0058*/ 	.word	0x000004c0


	//   ....[1]....
        /*005c*/ 	.word	0x000004e0


	//   ....[2]....
        /*0060*/ 	.word	0x00000560


	//   ....[3]....
        /*0064*/ 	.word	0x00000570


	//   ....[4]....
        /*0068*/ 	.word	0x00000580


	//   ....[5]....
        /*006c*/ 	.word	0x000005a0


	//   ....[6]....
        /*0070*/ 	.word	0x00000630


	//   ....[7]....
        /*0074*/ 	.word	0x00000650


	//----- nvinfo : EIATTR_COOP_GROUP_MASK_REGIDS
	.align		4
.L_29:
        /*0078*/ 	.byte	0x04, 0x29
        /*007a*/ 	.short	(.L_31 - .L_30)


	//   ....[0]....
.L_30:
        /*007c*/ 	.word	0xffffffff


	//   ....[1]....
        /*0080*/ 	.word	0xffffffff


	//   ....[2]....
        /*0084*/ 	.word	0xffffffff


	//   ....[3]....
        /*0088*/ 	.word	0xffffffff


	//   ....[4]....
        /*008c*/ 	.word	0xffffffff


	//   ....[5]....
        /*0090*/ 	.word	0xffffffff


	//----- nvinfo : EIATTR_COOP_GROUP_INSTR_OFFSETS
	.align		4
.L_31:
        /*0094*/ 	.byte	0x04, 0x28
        /*0096*/ 	.short	(.L_33 - .L_32)


	//   ....[0]....
.L_32:
        /*0098*/ 	.word	0x00000070


	//   ....[1]....
        /*009c*/ 	.word	0x00000080


	//   ....[2]....
        /*00a0*/ 	.word	0x00000140


	//   ....[3]....
        /*00a4*/ 	.word	0x000003a0


	//   ....[4]....
        /*00a8*/ 	.word	0x000003e0


	//   ....[5]....
        /*00ac*/ 	.word	0x00000420


	//----- nvinfo : EIATTR_REG_RECONFIG
	.align		4
.L_33:
        /*00b0*/ 	.byte	0x01, 0x54
	.zero		2


	//----- nvinfo : EIATTR_SYSCALL_OFFSETS
	.align		4
        /*00b4*/ 	.byte	0x04, 0x46
        /*00b6*/ 	.short	(.L_35 - .L_34)


	//   ....[0]....
.L_34:
        /*00b8*/ 	.word	0x00001740


	//----- nvinfo : EIATTR_MBARRIER_INSTR_OFFSETS
	.align		4
.L_35:
        /*00bc*/ 	.byte	0x04, 0x39
        /*00be*/ 	.short	(.L_37 - .L_36)


	//   ....[0]....
.L_36:
        /*00c0*/ 	.word	0x00000260
        /*00c4*/ 	.word	0x000000ff
        /*00c8*/ 	.word	0x00000000
        /*00cc*/ 	.short	0x0100
        /*00ce*/ 	.byte	0x08
	.zero		1


	//   ....[1]....
        /*00d0*/ 	.word	0x00000270
        /*00d4*/ 	.word	0x000000ff
        /*00d8*/ 	.word	0x00000048
        /*00dc*/ 	.short	0x0100
        /*00de*/ 	.byte	0x08
	.zero		1


	//   ....[2]....
        /*00e0*/ 	.word	0x00000280
        /*00e4*/ 	.word	0x000000ff
        /*00e8*/ 	.word	0x00000008
        /*00ec*/ 	.short	0x0100
        /*00ee*/ 	.byte	0x08
	.zero		1


	//   ....[3]....
        /*00f0*/ 	.word	0x00000290
        /*00f4*/ 	.word	0x000000ff
        /*00f8*/ 	.word	0x00000050
        /*00fc*/ 	.short	0x0100
        /*00fe*/ 	.byte	0x08
	.zero		1


	//   ....[4]....
        /*0100*/ 	.word	0x000002a0
        /*0104*/ 	.word	0x000000ff
        /*0108*/ 	.word	0x00000010
        /*010c*/ 	.short	0x0100
        /*010e*/ 	.byte	0x08
	.zero		1


	//   ....[5]....
        /*0110*/ 	.word	0x000002b0
        /*0114*/ 	.word	0x000000ff
        /*0118*/ 	.word	0x00000058
        /*011c*/ 	.short	0x0100
        /*011e*/ 	.byte	0x08
	.zero		1


	//   ....[6]....
        /*0120*/ 	.word	0x000002c0
        /*0124*/ 	.word	0x000000ff
        /*0128*/ 	.word	0x00000018
        /*012c*/ 	.short	0x0100
        /*012e*/ 	.byte	0x08
	.zero		1


	//   ....[7]....
        /*0130*/ 	.word	0x000002d0
        /*0134*/ 	.word	0x000000ff
        /*0138*/ 	.word	0x00000060
        /*013c*/ 	.short	0x0100
        /*013e*/ 	.byte	0x08
	.zero		1


	//   ....[8]....
        /*0140*/ 	.word	0x000002e0
        /*0144*/ 	.word	0x000000ff
        /*0148*/ 	.word	0x00000020
        /*014c*/ 	.short	0x0100
        /*014e*/ 	.byte	0x08
	.zero		1


	//   ....[9]....
        /*0150*/ 	.word	0x000002f0
        /*0154*/ 	.word	0x000000ff
        /*0158*/ 	.word	0x00000068
        /*015c*/ 	.short	0x0100
        /*015e*/ 	.byte	0x08
	.zero		1


	//   ....[10]....
        /*0160*/ 	.word	0x00000300
        /*0164*/ 	.word	0x000000ff
        /*0168*/ 	.word	0x00000028
        /*016c*/ 	.short	0x0100
        /*016e*/ 	.byte	0x08
	.zero		1


	//   ....[11]....
        /*0170*/ 	.word	0x00000310
        /*0174*/ 	.word	0x000000ff
        /*0178*/ 	.word	0x00000070
        /*017c*/ 	.short	0x0100
        /*017e*/ 	.byte	0x08
	.zero		1


	//   ....[12]....
        /*0180*/ 	.word	0x00000320
        /*0184*/ 	.word	0x000000ff
        /*0188*/ 	.word	0x00000030
        /*018c*/ 	.short	0x0100
        /*018e*/ 	.byte	0x08
	.zero		1


	//   ....[13]....
        /*0190*/ 	.word	0x00000330
        /*0194*/ 	.word	0x000000ff
        /*0198*/ 	.word	0x00000078
        /*019c*/ 	.short	0x0100
        /*019e*/ 	.byte	0x08
	.zero		1


	//   ....[14]....
        /*01a0*/ 	.word	0x00000340
        /*01a4*/ 	.word	0x000000ff
        /*01a8*/ 	.word	0x00000038
        /*01ac*/ 	.short	0x0100
        /*01ae*/ 	.byte	0x08
	.zero		1


	//   ....[15]....
        /*01b0*/ 	.word	0x00000350
        /*01b4*/ 	.word	0x000000ff
        /*01b8*/ 	.word	0x00000080
        /*01bc*/ 	.short	0x0100
        /*01be*/ 	.byte	0x08
	.zero		1


	//   ....[16]....
        /*01c0*/ 	.word	0x00000360
        /*01c4*/ 	.word	0x000000ff
        /*01c8*/ 	.word	0x00000040
        /*01cc*/ 	.short	0x0100
        /*01ce*/ 	.byte	0x08
	.zero		1


	//   ....[17]....
        /*01d0*/ 	.word	0x00000370
        /*01d4*/ 	.word	0x000000ff
        /*01d8*/ 	.word	0x00000088
        /*01dc*/ 	.short	0x0100
        /*01de*/ 	.byte	0x08
	.zero		1


	//   ....[18]....
        /*01e0*/ 	.word	0x00000690
        /*01e4*/ 	.word	0x000000ff
        /*01e8*/ 	.word	0x000000c0
        /*01ec*/ 	.short	0x0100
        /*01ee*/ 	.byte	0x08
	.zero		1


	//   ....[19]....
        /*01f0*/ 	.word	0x00000700
        /*01f4*/ 	.word	0x000000ff
        /*01f8*/ 	.word	0x000000c8
        /*01fc*/ 	.short	0x0100
        /*01fe*/ 	.byte	0x08
	.zero		1


	//   ....[20]....
        /*0200*/ 	.word	0x00000720
        /*0204*/ 	.word	0x000000ff
        /*0208*/ 	.word	0x000000a0
        /*020c*/ 	.short	0x0100
        /*020e*/ 	.byte	0x09
	.zero		1


	//   ....[21]....
        /*0210*/ 	.word	0x00000730
        /*0214*/ 	.word	0x000000ff
        /*0218*/ 	.word	0x000000a8
        /*021c*/ 	.short	0x0100
        /*021e*/ 	.byte	0x09
	.zero		1


	//   ....[22]....
        /*0220*/ 	.word	0x00000740
        /*0224*/ 	.word	0x000000ff
        /*0228*/ 	.word	0x000000b0
        /*022c*/ 	.short	0x0100
        /*022e*/ 	.byte	0x09
	.zero		1


	//   ....[23]....
        /*0230*/ 	.word	0x00000750
        /*0234*/ 	.word	0x000000ff
        /*0238*/ 	.word	0x000000b8
        /*023c*/ 	.short	0x0100
        /*023e*/ 	.byte	0x09
	.zero		1


	//   ....[24]....
        /*0240*/ 	.word	0x00001600
        /*0244*/ 	.word	0x000000ff
        /*0248*/ 	.word	0xfffffff8
        /*024c*/ 	.short	0x010a
        /*024e*/ 	.byte	0x2b
	.zero		1


	//   ....[25]....
        /*0250*/ 	.word	0x000017c0
        /*0254*/ 	.word	0x00000003
        /*0258*/ 	.word	0x00000000
        /*025c*/ 	.short	0x010a
        /*025e*/ 	.byte	0x3f
	.zero		1


	//   ....[26]....
        /*0260*/ 	.word	0x00001820
        /*0264*/ 	.word	0x00000003
        /*0268*/ 	.word	0x00000000
        /*026c*/ 	.short	0x010a
        /*026e*/ 	.byte	0x3f
	.zero		1


	//   ....[27]....
        /*0270*/ 	.word	0x00001b80
        /*0274*/ 	.word	0x000000ff
        /*0278*/ 	.word	0x00000000
        /*027c*/ 	.short	0x010a
        /*027e*/ 	.byte	0x04
	.zero		1


	//   ....[28]....
        /*0280*/ 	.word	0x00001bc0
        /*0284*/ 	.word	0x000000ff
        /*0288*/ 	.word	0x00000000
        /*028c*/ 	.short	0x010a
        /*028e*/ 	.byte	0x04
	.zero		1


	//   ....[29]....
        /*0290*/ 	.word	0x00001e20
        /*0294*/ 	.word	0x000000ff
        /*0298*/ 	.word	0x00000000
        /*029c*/ 	.short	0x0101
        /*029e*/ 	.byte	0x04
	.zero		1


	//   ....[30]....
        /*02a0*/ 	.word	0x00001f20
        /*02a4*/ 	.word	0x00000003
        /*02a8*/ 	.word	0x00000000
        /*02ac*/ 	.short	0x0101
        /*02ae*/ 	.byte	0x2e
	.zero		1


	//   ....[31]....
        /*02b0*/ 	.word	0x00001ff0
        /*02b4*/ 	.word	0x000000ff
        /*02b8*/ 	.word	0x00000000
        /*02bc*/ 	.short	0x0101
        /*02be*/ 	.byte	0x06
	.zero		1


	//   ....[32]....
        /*02c0*/ 	.word	0x00002060
        /*02c4*/ 	.word	0x000000ff
        /*02c8*/ 	.word	0x00000008
        /*02cc*/ 	.short	0x010a
        /*02ce*/ 	.byte	0x2b
	.zero		1


	//   ....[33]....
        /*02d0*/ 	.word	0x000061d0
        /*02d4*/ 	.word	0x00000000
        /*02d8*/ 	.word	0x00000000
        /*02dc*/ 	.short	0x0101
        /*02de*/ 	.byte	0x2e
	.zero		1


	//   ....[34]....
        /*02e0*/ 	.word	0x00006ac0
        /*02e4*/ 	.word	0x0000000b
        /*02e8*/ 	.word	0x00000048
        /*02ec*/ 	.short	0x010a
        /*02ee*/ 	.byte	0x3f
	.zero		1


	//   ....[35]....
        /*02f0*/ 	.word	0x00006e80
        /*02f4*/ 	.word	0x00000006
        /*02f8*/ 	.word	0x000000c8
        /*02fc*/ 	.short	0x0101
        /*02fe*/ 	.byte	0x3f
	.zero		1


	//   ....[36]....
        /*0300*/ 	.word	0x000075a0
        /*0304*/ 	.word	0x00000007
        /*0308*/ 	.word	0x00000000
        /*030c*/ 	.short	0x010a
        /*030e*/ 	.byte	0x3f
	.zero		1


	//   ....[37]....
        /*0310*/ 	.word	0x00007620
        /*0314*/ 	.word	0x00000006
        /*0318*/ 	.word	0x00000000
        /*031c*/ 	.short	0x010a
        /*031e*/ 	.byte	0x3f
	.zero		1


	//   ....[38]....
        /*0320*/ 	.word	0x000076b0
        /*0324*/ 	.word	0x00000007
        /*0328*/ 	.word	0x00000000
        /*032c*/ 	.short	0x010a
        /*032e*/ 	.byte	0x3f
	.zero		1


	//   ....[39]....
        /*0330*/ 	.word	0x00007740
        /*0334*/ 	.word	0x00000006
        /*0338*/ 	.word	0x00000000
        /*033c*/ 	.short	0x010a
        /*033e*/ 	.byte	0x3f
	.zero		1


	//   ....[40]....
        /*0340*/ 	.word	0x000077d0
        /*0344*/ 	.word	0x00000007
        /*0348*/ 	.word	0x00000000
        /*034c*/ 	.short	0x010a
        /*034e*/ 	.byte	0x3f
	.zero		1


	//   ....[41]....
        /*0350*/ 	.word	0x00007860
        /*0354*/ 	.word	0x00000006
        /*0358*/ 	.word	0x00000000
        /*035c*/ 	.short	0x010a
        /*035e*/ 	.byte	0x3f
	.zero		1


	//   ....[42]....
        /*0360*/ 	.word	0x000078f0
        /*0364*/ 	.word	0x00000007
        /*0368*/ 	.word	0x00000000
        /*036c*/ 	.short	0x010a
        /*036e*/ 	.byte	0x3f
	.zero		1


	//   ....[43]....
        /*0370*/ 	.word	0x00007980
        /*0374*/ 	.word	0x00000006
        /*0378*/ 	.word	0x00000000
        /*037c*/ 	.short	0x010a
        /*037e*/ 	.byte	0x3f
	.zero		1


	//   ....[44]....
        /*0380*/ 	.word	0x00007a10
        /*0384*/ 	.word	0x00000005
        /*0388*/ 	.word	0x00000000
        /*038c*/ 	.short	0x010a
        /*038e*/ 	.byte	0x3f
	.zero		1


	//   ....[45]....
        /*0390*/ 	.word	0x00007a80
        /*0394*/ 	.word	0x00000003
        /*0398*/ 	.word	0xfffffff8
        /*039c*/ 	.short	0x010a
        /*039e*/ 	.byte	0x3f
	.zero		1


	//   ....[46]....
        /*03a0*/ 	.word	0x00007ad0
        /*03a4*/ 	.word	0x00000003
        /*03a8*/ 	.word	0x00000000
        /*03ac*/ 	.short	0x010a
        /*03ae*/ 	.byte	0x3f
	.zero		1


	//   ....[47]....
        /*03b0*/ 	.word	0x00007b30
        /*03b4*/ 	.word	0x00000004
        /*03b8*/ 	.word	0x00000000
        /*03bc*/ 	.short	0x010a
        /*03be*/ 	.byte	0x3f
	.zero		1


	//   ....[48]....
        /*03c0*/ 	.word	0x00007b90
        /*03c4*/ 	.word	0x00000003
        /*03c8*/ 	.word	0x00000008
        /*03cc*/ 	.short	0x010a
        /*03ce*/ 	.byte	0x3f
	.zero		1


	//   ....[49]....
        /*03d0*/ 	.word	0x00007c60
        /*03d4*/ 	.word	0x0000000b
        /*03d8*/ 	.word	0x00000048
        /*03dc*/ 	.short	0x010a
        /*03de*/ 	.byte	0x3f
	.zero		1


	//   ....[50]....
        /*03e0*/ 	.word	0x00007d30
        /*03e4*/ 	.word	0x00000007
        /*03e8*/ 	.word	0x00000000
        /*03ec*/ 	.short	0x010a
        /*03ee*/ 	.byte	0x3f
	.zero		1


	//   ....[51]....
        /*03f0*/ 	.word	0x00007d80
        /*03f4*/ 	.word	0x00000006
        /*03f8*/ 	.word	0x00000000
        /*03fc*/ 	.short	0x010a
        /*03fe*/ 	.byte	0x3f
	.zero		1


	//   ....[52]....
        /*0400*/ 	.word	0x00007dd0
        /*0404*/ 	.word	0x00000007
        /*0408*/ 	.word	0x00000000
        /*040c*/ 	.short	0x010a
        /*040e*/ 	.byte	0x3f
	.zero		1


	//   ....[53]....
        /*0410*/ 	.word	0x00007e20
        /*0414*/ 	.word	0x00000006
        /*0418*/ 	.word	0x00000000
        /*041c*/ 	.short	0x010a
        /*041e*/ 	.byte	0x3f
	.zero		1


	//   ....[54]....
        /*0420*/ 	.word	0x00007e70
        /*0424*/ 	.word	0x00000007
        /*0428*/ 	.word	0x00000000
        /*042c*/ 	.short	0x010a
        /*042e*/ 	.byte	0x3f
	.zero		1


	//   ....[55]....
        /*0430*/ 	.word	0x00007ec0
        /*0434*/ 	.word	0x00000006
        /*0438*/ 	.word	0x00000000
        /*043c*/ 	.short	0x010a
        /*043e*/ 	.byte	0x3f
	.zero		1


	//   ....[56]....
        /*0440*/ 	.word	0x00007f10
        /*0444*/ 	.word	0x00000007
        /*0448*/ 	.word	0x00000000
        /*044c*/ 	.short	0x010a
        /*044e*/ 	.byte	0x3f
	.zero		1


	//   ....[57]....
        /*0450*/ 	.word	0x00007f60
        /*0454*/ 	.word	0x00000006
        /*0458*/ 	.word	0x00000000
        /*045c*/ 	.short	0x010a
        /*045e*/ 	.byte	0x3f
	.zero		1


	//----- nvinfo : EIATTR_NUM_MBARRIERS
	.align		4
.L_37:
        /*0460*/ 	.byte	0x03, 0x38
        /*0462*/ 	.short	0x0018


	//----- nvinfo : EIATTR_EXIT_INSTR_OFFSETS
	.align		4
        /*0464*/ 	.byte	0x04, 0x1c
        /*0466*/ 	.short	(.L_39 - .L_38)


	//   ....[0]....
.L_38:
        /*0468*/ 	.word	0x00001250


	//   ....[1]....
        /*046c*/ 	.word	0x000012b0


	//   ....[2]....
        /*0470*/ 	.word	0x000067f0


	//   ....[3]....
        /*0474*/ 	.word	0x00006820


	//   ....[4]....
        /*0478*/ 	.word	0x00007a60


	//----- nvinfo : EIATTR_MAX_THREADS
	.align		4
.L_39:
        /*047c*/ 	.byte	0x04, 0x05
        /*047e*/ 	.short	(.L_41 - .L_40)
.L_40:
        /*0480*/ 	.word	0x00000180
        /*0484*/ 	.word	0x00000001
        /*0488*/ 	.word	0x00000001


	//----- nvinfo : EIATTR_CRS_STACK_SIZE
	.align		4
.L_41:
        /*048c*/ 	.byte	0x04, 0x1e
        /*048e*/ 	.short	(.L_43 - .L_42)
.L_42:
        /*0490*/ 	.word	0x00000000


	//----- nvinfo : EIATTR_CBANK_PARAM_SIZE
	.align		4
.L_43:
        /*0494*/ 	.byte	0x03, 0x19
        /*0496*/ 	.short	0x0470


	//----- nvinfo : EIATTR_PARAM_CBANK
	.align		4
        /*0498*/ 	.byte	0x04, 0x0a
        /*049a*/ 	.short	(.L_45 - .L_44)
	.align		4
.L_44:
        /*049c*/ 	.word	index@(.nv.constant0._ZN7cutlass13device_kernelINS_4gemm6kernel13GemmUniversalIN4cute5tupleIJiiiiEEENS1_10collective13CollectiveMmaINS1_34MainloopSm90TmaGmmaWarpSpecializedILi9ENS5_IJNS4_1CILi1EEESB_SB_EEENS1_32KernelTmaWarpSpecializedPingpongEEENS5_IJNSA_ILi64EEENSA_ILi128EEESF_EEENS_6half_tENS5_IJlSB_lEEESI_SJ_NS4_8TiledMMAINS4_8MMA_AtomIJNS4_4SM904GMMA26MMA_64x128x16_F32F16F16_SSILNSN_5MajorE0ELSP_0ELNSN_7ScaleInE1ELSQ_1EEEEEENS4_6LayoutISC_NS5_IJNSA_ILi0EEESU_SU_EEEEENS5_IJNS4_10UnderscoreESX_SX_EEEEENS4_13SM90_TMA_LOADENS4_14ComposedLayoutINS4_7SwizzleILi3ELi4ELi3EEENS4_18smem_ptr_flag_bitsILi16EEENST_INS5_IJNSA_ILi8EEESF_EEENS5_IJSF_SB_EEEEEEEvNS4_8identityES10_S1A_vS1B_EENS_8epilogue10collective6detail29Sm90TmaWarpSpecializedAdapterINS1E_15DefaultEpilogueISI_SJ_SJ_NS1D_6thread17LinearCombinationISI_Li1EffLNS1I_9ScaleType4KindE0ELNS_15FloatRoundStyleE2ESI_EENS1_15EpilogueDefaultEEEEEvvEEEEvNT_6ParamsE)
        /*04a0*/ 	.short	0x0210
        /*04a2*/ 	.short	0x0470


	//----- nvinfo : EIATTR_SW_WAR
	.align		4
.L_45:
        /*04a4*/ 	.byte	0x04, 0x36
        /*04a6*/ 	.short	(.L_47 - .L_46)
.L_46:
        /*04a8*/ 	.word	0x00000008
.L_47:


//--------------------- .nv.callgraph             --------------------------
	.section	.nv.callgraph,"",@"SHT_CUDA_CALLGRAPH"
	.align	4
	.sectionentsize	8
	.align		4
        /*0000*/ 	.word	0x00000000
	.align		4
        /*0004*/ 	.word	0xffffffff
	.align		4
        /*0008*/ 	.word	index@(_ZN7cutlass13device_kernelINS_4gemm6kernel13GemmUniversalIN4cute5tupleIJiiiiEEENS1_10collective13CollectiveMmaINS1_34MainloopSm90TmaGmmaWarpSpecializedILi9ENS5_IJNS4_1CILi1EEESB_SB_EEENS1_32KernelTmaWarpSpecializedPingpongEEENS5_IJNSA_ILi64EEENSA_ILi128EEESF_EEENS_6half_tENS5_IJlSB_lEEESI_SJ_NS4_8TiledMMAINS4_8MMA_AtomIJNS4_4SM904GMMA26MMA_64x128x16_F32F16F16_SSILNSN_5MajorE0ELSP_0ELNSN_7ScaleInE1ELSQ_1EEEEEENS4_6LayoutISC_NS5_IJNSA_ILi0EEESU_SU_EEEEENS5_IJNS4_10UnderscoreESX_SX_EEEEENS4_13SM90_TMA_LOADENS4_14ComposedLayoutINS4_7SwizzleILi3ELi4ELi3EEENS4_18smem_ptr_flag_bitsILi16EEENST_INS5_IJNSA_ILi8EEESF_EEENS5_IJSF_SB_EEEEEEEvNS4_8identityES10_S1A_vS1B_EENS_8epilogue10collective6detail29Sm90TmaWarpSpecializedAdapterINS1E_15DefaultEpilogueISI_SJ_SJ_NS1D_6thread17LinearCombinationISI_Li1EffLNS1I_9ScaleType4KindE0ELNS_15FloatRoundStyleE2ESI_EENS1_15EpilogueDefaultEEEEEvvEEEEvNT_6ParamsE)
	.align		4
        /*000c*/ 	.word	index@(__assertfail)
	.align		4
        /*0010*/ 	.word	0x00000000
	.align		4
        /*0014*/ 	.word	0xfffffffe
	.align		4
        /*0018*/ 	.word	0x00000000
	.align		4
        /*001c*/ 	.word	0xfffffffd
	.align		4
        /*0020*/ 	.word	0x00000000
	.align		4
        /*0024*/ 	.word	0xfffffffc


//--------------------- .nv.constant4             --------------------------
	.section	.nv.constant4,"a",@progbits
	.align	8
	.align		8
.nv.constant4:
        /*0000*/ 	.dword	__assertfail
	.align		8
        /*0008*/ 	.dword	__unnamed_1
	.align		8
        /*0010*/ 	.dword	_ZN40_INTERNAL_8133d32b_4_k_cu_ab3a8892_241024cuda3std3__45__cpo5beginE
	.align		8
        /*0018*/ 	.dword	_ZN40_INTERNAL_8133d32b_4_k_cu_ab3a8892_241024cuda3std3__45__cpo3endE
	.align		8
        /*0020*/ 	.dword	_ZN40_INTERNAL_8133d32b_4_k_cu_ab3a8892_241024cuda3std3__45__cpo6cbeginE
	.align		8
        /*0028*/ 	.dword	_ZN40_INTERNAL_8133d32b_4_k_cu_ab3a8892_241024cuda3std3__45__cpo4cendE
	.align		8
        /*0030*/ 	.dword	_ZN40_INTERNAL_8133d32b_4_k_cu_ab3a8892_241024cuda3std3__442_GLOBAL__N__8133d32b_4_k_cu_ab3a8892_241026ignoreE
	.align		8
        /*0038*/ 	.dword	_ZN40_INTERNAL_8133d32b_4_k_cu_ab3a8892_241024cuda3std3__419piecewise_constructE
	.align		8
        /*0040*/ 	.dword	_ZN40_INTERNAL_8133d32b_4_k_cu_ab3a8892_241024cuda3std3__48in_placeE
	.align		8
        /*0048*/ 	.dword	_ZN40_INTERNAL_8133d32b_4_k_cu_ab3a8892_241024cuda3std6ranges3__45__cpo4swapE
	.align		8
        /*0050*/ 	.dword	_ZN40_INTERNAL_8133d32b_4_k_cu_ab3a8892_241024cuda3std6ranges3__45__cpo9iter_moveE
	.align		8
        /*0058*/ 	.dword	_ZN40_INTERNAL_8133d32b_4_k_cu_ab3a8892_241024cute7productE
	.align		8
        /*0060*/ 	.dword	_ZN40_INTERNAL_8133d32b_4_k_cu_ab3a8892_241024cute1_E
	.align		8
        /*0068*/ 	.dword	$str$22
	.align		8
        /*0070*/ 	.dword	$str$23


//--------------------- .text._ZN7cutlass13device_kernelINS_4gemm6kernel13GemmUniversalIN4cute5tupleIJiiiiEEENS1_10collective13CollectiveMmaINS1_34MainloopSm90TmaGmmaWarpSpecializedILi9ENS5_IJNS4_1CILi1EEESB_SB_EEENS1_32KernelTmaWarpSpecializedPingpongEEENS5_IJNSA_ILi64EEENSA_ILi128EEESF_EEENS_6half_tENS5_IJlSB_lEEESI_SJ_NS4_8TiledMMAINS4_8MMA_AtomIJNS4_4SM904GMMA26MMA_64x128x16_F32F16F16_SSILNSN_5MajorE0ELSP_0ELNSN_7ScaleInE1ELSQ_1EEEEEENS4_6LayoutISC_NS5_IJNSA_ILi0EEESU_SU_EEEEENS5_IJNS4_10UnderscoreESX_SX_EEEEENS4_13SM90_TMA_LOADENS4_14ComposedLayoutINS4_7SwizzleILi3ELi4ELi3EEENS4_18smem_ptr_flag_bitsILi16EEENST_INS5_IJNSA_ILi8EEESF_EEENS5_IJSF_SB_EEEEEEEvNS4_8identityES10_S1A_vS1B_EENS_8epilogue10collective6detail29Sm90TmaWarpSpecializedAdapterINS1E_15DefaultEpilogueISI_SJ_SJ_NS1D_6thread17LinearCombinationISI_Li1EffLNS1I_9ScaleType4KindE0ELNS_15FloatRoundStyleE2ESI_EENS1_15EpilogueDefaultEEEEEvvEEEEvNT_6ParamsE --------------------------
	.section	.text._ZN7cutlass13device_kernelINS_4gemm6kernel13GemmUniversalIN4cute5tupleIJiiiiEEENS1_10collective13CollectiveMmaINS1_34MainloopSm90TmaGmmaWarpSpecializedILi9ENS5_IJNS4_1CILi1EEESB_SB_EEENS1_32KernelTmaWarpSpecializedPingpongEEENS5_IJNSA_ILi64EEENSA_ILi128EEESF_EEENS_6half_tENS5_IJlSB_lEEESI_SJ_NS4_8TiledMMAINS4_8MMA_AtomIJNS4_4SM904GMMA26MMA_64x128x16_F32F16F16_SSILNSN_5MajorE0ELSP_0ELNSN_7ScaleInE1ELSQ_1EEEEEENS4_6LayoutISC_NS5_IJNSA_ILi0EEESU_SU_EEEEENS5_IJNS4_10UnderscoreESX_SX_EEEEENS4_13SM90_TMA_LOADENS4_14ComposedLayoutINS4_7SwizzleILi3ELi4ELi3EEENS4_18smem_ptr_flag_bitsILi16EEENST_INS5_IJNSA_ILi8EEESF_EEENS5_IJSF_SB_EEEEEEEvNS4_8identityES10_S1A_vS1B_EENS_8epilogue10collective6detail29Sm90TmaWarpSpecializedAdapterINS1E_15DefaultEpilogueISI_SJ_SJ_NS1D_6thread17LinearCombinationISI_Li1EffLNS1I_9ScaleType4KindE0ELNS_15FloatRoundStyleE2ESI_EENS1_15EpilogueDefaultEEEEEvvEEEEvNT_6ParamsE,"ax",@progbits
	.align	128
.text._ZN7cutlass13device_kernelINS_4gemm6kernel13GemmUniversalIN4cute5tupleIJiiiiEEENS1_10collective13CollectiveMmaINS1_34MainloopSm90TmaGmmaWarpSpecializedILi9ENS5_IJNS4_1CILi1EEESB_SB_EEENS1_32KernelTmaWarpSpecializedPingpongEEENS5_IJNSA_ILi64EEENSA_ILi128EEESF_EEENS_6half_tENS5_IJlSB_lEEESI_SJ_NS4_8TiledMMAINS4_8MMA_AtomIJNS4_4SM904GMMA26MMA_64x128x16_F32F16F16_SSILNSN_5MajorE0ELSP_0ELNSN_7ScaleInE1ELSQ_1EEEEEENS4_6LayoutISC_NS5_IJNSA_ILi0EEESU_SU_EEEEENS5_IJNS4_10UnderscoreESX_SX_EEEEENS4_13SM90_TMA_LOADENS4_14ComposedLayoutINS4_7SwizzleILi3ELi4ELi3EEENS4_18smem_ptr_flag_bitsILi16EEENST_INS5_IJNSA_ILi8EEESF_EEENS5_IJSF_SB_EEEEEEEvNS4_8identityES10_S1A_vS1B_EENS_8epilogue10collective6detail29Sm90TmaWarpSpecializedAdapterINS1E_15DefaultEpilogueISI_SJ_SJ_NS1D_6thread17LinearCombinationISI_Li1EffLNS1I_9ScaleType4KindE0ELNS_15FloatRoundStyleE2ESI_EENS1_15EpilogueDefaultEEEEEvvEEEEvNT_6ParamsE:
        .type           _ZN7cutlass13device_kernelINS_4gemm6kernel13GemmUniversalIN4cute5tupleIJiiiiEEENS1_10collective13CollectiveMmaINS1_34MainloopSm90TmaGmmaWarpSpecializedILi9ENS5_IJNS4_1CILi1EEESB_SB_EEENS1_32KernelTmaWarpSpecializedPingpongEEENS5_IJNSA_ILi64EEENSA_ILi128EEESF_EEENS_6half_tENS5_IJlSB_lEEESI_SJ_NS4_8TiledMMAINS4_8MMA_AtomIJNS4_4SM904GMMA26MMA_64x128x16_F32F16F16_SSILNSN_5MajorE0ELSP_0ELNSN_7ScaleInE1ELSQ_1EEEEEENS4_6LayoutISC_NS5_IJNSA_ILi0EEESU_SU_EEEEENS5_IJNS4_10UnderscoreESX_SX_EEEEENS4_13SM90_TMA_LOADENS4_14ComposedLayoutINS4_7SwizzleILi3ELi4ELi3EEENS4_18smem_ptr_flag_bitsILi16EEENST_INS5_IJNSA_ILi8EEESF_EEENS5_IJSF_SB_EEEEEEEvNS4_8identityES10_S1A_vS1B_EENS_8epilogue10collective6detail29Sm90TmaWarpSpecializedAdapterINS1E_15DefaultEpilogueISI_SJ_SJ_NS1D_6thread17LinearCombinationISI_Li1EffLNS1I_9ScaleType4KindE0ELNS_15FloatRoundStyleE2ESI_EENS1_15EpilogueDefaultEEEEEvvEEEEvNT_6ParamsE,@function
        .size           _ZN7cutlass13device_kernelINS_4gemm6kernel13GemmUniversalIN4cute5tupleIJiiiiEEENS1_10collective13CollectiveMmaINS1_34MainloopSm90TmaGmmaWarpSpecializedILi9ENS5_IJNS4_1CILi1EEESB_SB_EEENS1_32KernelTmaWarpSpecializedPingpongEEENS5_IJNSA_ILi64EEENSA_ILi128EEESF_EEENS_6half_tENS5_IJlSB_lEEESI_SJ_NS4_8TiledMMAINS4_8MMA_AtomIJNS4_4SM904GMMA26MMA_64x128x16_F32F16F16_SSILNSN_5MajorE0ELSP_0ELNSN_7ScaleInE1ELSQ_1EEEEEENS4_6LayoutISC_NS5_IJNSA_ILi0EEESU_SU_EEEEENS5_IJNS4_10UnderscoreESX_SX_EEEEENS4_13SM90_TMA_LOADENS4_14ComposedLayoutINS4_7SwizzleILi3ELi4ELi3EEENS4_18smem_ptr_flag_bitsILi16EEENST_INS5_IJNSA_ILi8EEESF_EEENS5_IJSF_SB_EEEEEEEvNS4_8identityES10_S1A_vS1B_EENS_8epilogue10collective6detail29Sm90TmaWarpSpecializedAdapterINS1E_15DefaultEpilogueISI_SJ_SJ_NS1D_6thread17LinearCombinationISI_Li1EffLNS1I_9ScaleType4KindE0ELNS_15FloatRoundStyleE2ESI_EENS1_15EpilogueDefaultEEEEEvvEEEEvNT_6ParamsE,(.L_x_208 - _ZN7cutlass13device_kernelINS_4gemm6kernel13GemmUniversalIN4cute5tupleIJiiiiEEENS1_10collective13CollectiveMmaINS1_34MainloopSm90TmaGmmaWarpSpecializedILi9ENS5_IJNS4_1CILi1EEESB_SB_EEENS1_32KernelTmaWarpSpecializedPingpongEEENS5_IJNSA_ILi64EEENSA_ILi128EEESF_EEENS_6half_tENS5_IJlSB_lEEESI_SJ_NS4_8TiledMMAINS4_8MMA_AtomIJNS4_4SM904GMMA26MMA_64x128x16_F32F16F16_SSILNSN_5MajorE0ELSP_0ELNSN_7ScaleInE1ELSQ_1EEEEEENS4_6LayoutISC_NS5_IJNSA_ILi0EEESU_SU_EEEEENS5_IJNS4_10UnderscoreESX_SX_EEEEENS4_13SM90_TMA_LOADENS4_14ComposedLayoutINS4_7SwizzleILi3ELi4ELi3EEENS4_18smem_ptr_flag_bitsILi16EEENST_INS5_IJNSA_ILi8EEESF_EEENS5_IJSF_SB_EEEEEEEvNS4_8identityES10_S1A_vS1B_EENS_8epilogue10collective6detail29Sm90TmaWarpSpecializedAdapterINS1E_15DefaultEpilogueISI_SJ_SJ_NS1D_6thread17LinearCombinationISI_Li1EffLNS1I_9ScaleType4KindE0ELNS_15FloatRoundStyleE2ESI_EENS1_15EpilogueDefaultEEEEEvvEEEEvNT_6ParamsE)
        .other          _ZN7cutlass13device_kernelINS_4gemm6kernel13GemmUniversalIN4cute5tupleIJiiiiEEENS1_10collective13CollectiveMmaINS1_34MainloopSm90TmaGmmaWarpSpecializedILi9ENS5_IJNS4_1CILi1EEESB_SB_EEENS1_32KernelTmaWarpSpecializedPingpongEEENS5_IJNSA_ILi64EEENSA_ILi128EEESF_EEENS_6half_tENS5_IJlSB_lEEESI_SJ_NS4_8TiledMMAINS4_8MMA_AtomIJNS4_4SM904GMMA26MMA_64x128x16_F32F16F16_SSILNSN_5MajorE0ELSP_0ELNSN_7ScaleInE1ELSQ_1EEEEEENS4_6LayoutISC_NS5_IJNSA_ILi0EEESU_SU_EEEEENS5_IJNS4_10UnderscoreESX_SX_EEEEENS4_13SM90_TMA_LOADENS4_14ComposedLayoutINS4_7SwizzleILi3ELi4ELi3EEENS4_18smem_ptr_flag_bitsILi16EEENST_INS5_IJNSA_ILi8EEESF_EEENS5_IJSF_SB_EEEEEEEvNS4_8identityES10_S1A_vS1B_EENS_8epilogue10collective6detail29Sm90TmaWarpSpecializedAdapterINS1E_15DefaultEpilogueISI_SJ_SJ_NS1D_6thread17LinearCombinationISI_Li1EffLNS1I_9ScaleType4KindE0ELNS_15FloatRoundStyleE2ESI_EENS1_15EpilogueDefaultEEEEEvvEEEEvNT_6ParamsE,@"STO_CUDA_ENTRY STV_DEFAULT"
_ZN7cutlass13device_kernelINS_4gemm6kernel13GemmUniversalIN4cute5tupleIJiiiiEEENS1_10collective13CollectiveMmaINS1_34MainloopSm90TmaGmmaWarpSpecializedILi9ENS5_IJNS4_1CILi1EEESB_SB_EEENS1_32KernelTmaWarpSpecializedPingpongEEENS5_IJNSA_ILi64EEENSA_ILi128EEESF_EEENS_6half_tENS5_IJlSB_lEEESI_SJ_NS4_8TiledMMAINS4_8MMA_AtomIJNS4_4SM904GMMA26MMA_64x128x16_F32F16F16_SSILNSN_5MajorE0ELSP_0ELNSN_7ScaleInE1ELSQ_1EEEEEENS4_6LayoutISC_NS5_IJNSA_ILi0EEESU_SU_EEEEENS5_IJNS4_10UnderscoreESX_SX_EEEEENS4_13SM90_TMA_LOADENS4_14ComposedLayoutINS4_7SwizzleILi3ELi4ELi3EEENS4_18smem_ptr_flag_bitsILi16EEENST_INS5_IJNSA_ILi8EEESF_EEENS5_IJSF_SB_EEEEEEEvNS4_8identityES10_S1A_vS1B_EENS_8epilogue10collective6detail29Sm90TmaWarpSpecializedAdapterINS1E_15DefaultEpilogueISI_SJ_SJ_NS1D_6thread17LinearCombinationISI_Li1EffLNS1I_9ScaleType4KindE0ELNS_15FloatRoundStyleE2ESI_EENS1_15EpilogueDefaultEEEEEvvEEEEvNT_6ParamsE:
[----:B------:R-:W0:Y:S02]  /*0000*/  LDC R1, c[0x0][0x28] ;  /* 0x00000a00ff017b82 */ /* 0x000e240000000800 */
[----:B0-----:R-:W-:Y:S01]  /*0010*/  VIADD R1, R1, 0xfffffff8 ;  /* 0xfffffff801017836 */ /* 0x001fe20000000000 */
[----:B------:R-:W0:Y:S01]  /*0020*/  S2R R4, SR_TID.X ;  /* 0x0000000000047919 */ /* 0x000e220000002100 */
[----:B------:R-:W-:Y:S01]  /*0030*/  ELECT P0, URZ, PT ;  /* 0x00000000003f782f */ /* 0x000fe20003800000 */
[----:B------:R-:W-:Y:S01]  /*0040*/  BSSY B0, `(.L_x_0) ;  /* 0x000000f000007945 */ /* 0x000fe20003800000 */
[--C-:B0-----:R-:W-:Y:S02]  /*0050*/  SHF.R.U32.HI R0, RZ, 0x5, R4.reuse ;  /* 0x00000005ff007819 */ /* 0x101fe40000011604 */
[----:B------:R-:W-:-:S03]  /*0060*/  SHF.R.U32.HI R5, RZ, 0x7, R4 ;  /* 0x00000007ff057819 */ /* 0x000fc60000011604 */
[----:B------:R-:W0:Y:S04]  /*0070*/  SHFL.IDX PT, R2, R0, RZ, 0x1f ;  /* 0x00001fff00027589 */ /* 0x000e2800000e0000 */
[----:B------:R1:W2:Y:S01]  /*0080*/  SHFL.IDX PT, R7, R5, RZ, 0x1f ;  /* 0x00001fff05077589 */ /* 0x0002a200000e0000 */
[----:B0-----:R-:W-:-:S13]  /*0090*/  ISETP.NE.OR P0, PT, R2, RZ, !P0 ;  /* 0x000000ff0200720c */ /* 0x001fda0004705670 */
[----:B-12---:R-:W-:Y:S05]  /*00a0*/  @P0 BRA `(.L_x_1) ;  /* 0x0000000000200947 */ /* 0x006fea0003800000 */
[----:B------:R-:W-:Y:S02]  /*00b0*/  ULDC.64 UR4, c[0x0][0x198] ;  /* 0x0000660000047ab9 */ /* 0x000fe40000000a00 */
[----:B------:R-:W-:Y:S02]  /*00c0*/  UIADD3 UR6, UP0, UR4, 0xf0, URZ ;  /* 0x000000f004067890 */ /* 0x000fe4000ff1e03f */
[----:B------:R-:W-:Y:S02]  /*00d0*/  UIADD3 UR4, UP1, UR4, 0x1f0, URZ ;  /* 0x000001f004047890 */ /* 0x000fe4000ff3e03f */
[----:B------:R-:W-:Y:S02]  /*00e0*/  UIADD3.X UR7, URZ, UR5, URZ, UP0, !UPT ;  /* 0x000000053f077290 */ /* 0x000fe400087fe43f */
[----:B------:R-:W-:-:S07]  /*00f0*/  UIADD3.X UR5, URZ, UR5, URZ, UP1, !UPT ;  /* 0x000000053f057290 */ /* 0x000fce0008ffe43f */
[----:B------:R0:W-:Y:S02]  /*0100*/  UTMACCTL.PF [UR6] ;  /* 0x00000000060079b9 */ /* 0x0001e40008040000 */
[----:B------:R0:W-:Y:S02]  /*0110*/  UTMACCTL.PF [UR4] ;  /* 0x00000000040079b9 */ /* 0x0001e40008040000 */
[----:B0-----:R-:W-:Y:S01]  /*0120*/  NOP ;  /* 0x0000000000007918 */ /* 0x001fe20000000000 */
.L_x_1:
[----:B------:R-:W-:Y:S05]  /*0130*/  BSYNC B0 ;  /* 0x0000000000007941 */ /* 0x000fea0003800000 */
.L_x_0:
[----:B------:R-:W0:Y:S02]  /*0140*/  SHFL.IDX PT, R3, R0, RZ, 0x1f ;  /* 0x00001fff00037589 */ /* 0x000e2400000e0000 */
[----:B0-----:R-:W-:-:S13]  /*0150*/  ISETP.NE.AND P0, PT, R3, RZ, PT ;  /* 0x000000ff0300720c */ /* 0x001fda0003f05270 */
[----:B------:R-:W-:Y:S05]  /*0160*/  @P0 BRA `(.L_x_2) ;  /* 0x00000000008c0947 */ /* 0x000fea0003800000 */
[----:B------:R-:W-:Y:S01]  /*0170*/  ELECT P0, URZ, PT ;  /* 0x00000000003f782f */ /* 0x000fe20003800000 */
[----:B------:R-:W-:-:S12]  /*0180*/  BSSY B0, `(.L_x_2) ;  /* 0x0000021000007945 */ /* 0x000fd80003800000 */
[----:B------:R-:W-:Y:S05]  /*0190*/  @!P0 BRA `(.L_x_3) ;  /* 0x00000000007c8947 */ /* 0x000fea0003800000 */
[----:B------:R-:W0:Y:S01]  /*01a0*/  S2UR UR8, SR_CgaCtaId ;  /* 0x00000000000879c3 */ /* 0x000e220000008800 */
[----:B------:R-:W-:Y:S01]  /*01b0*/  UMOV UR4, 0x400 ;  /* 0x0000040000047882 */ /* 0x000fe20000000000 */
[----:B------:R-:W-:Y:S01]  /*01c0*/  UMOV UR5, 0x1 ;  /* 0x0000000100057882 */ /* 0x000fe20000000000 */
[----:B------:R-:W-:Y:S02]  /*01d0*/  UMOV UR6, 0x80 ;  /* 0x0000008000067882 */ /* 0x000fe40000000000 */
[----:B------:R-:W-:-:S04]  /*01e0*/  UIADD3 UR6, -UR6, 0x100000, URZ ;  /* 0x0010000006067890 */ /* 0x000fc8000fffe13f */
[----:B------:R-:W-:Y:S02]  /*01f0*/  USHF.L.U32 UR7, UR6, 0xb, URZ ;  /* 0x0000000b06077899 */ /* 0x000fe4000800063f */
[----:B------:R-:W-:Y:S02]  /*0200*/  USHF.L.U32 UR6, UR6, 0x1, URZ ;  /* 0x0000000106067899 */ /* 0x000fe4000800063f */
[----:B0-----:R-:W-:Y:S02]  /*0210*/  ULEA UR8, UR8, UR4, 0x18 ;  /* 0x0000000408087291 */ /* 0x001fe4000f8ec03f */
[----:B------:R-:W-:-:S04]  /*0220*/  UIADD3 UR4, -UR5, 0x100000, URZ ;  /* 0x0010000005047890 */ /* 0x000fc8000fffe13f */
[----:B------:R-:W-:Y:S02]  /*0230*/  USHF.L.U32 UR5, UR4, 0xb, URZ ;  /* 0x0000000b04057899 */ /* 0x000fe4000800063f */
[----:B------:R-:W-:Y:S01]  /*0240*/  USHF.L.U32 UR4, UR4, 0x1, URZ ;  /* 0x0000000104047899 */ /* 0x000fe2000800063f */
[----:B------:R-:W0:Y:S11]  /*0250*/  FENCE.VIEW.ASYNC.S ;  /* 0x00000000000073c6 */ /* 0x000e360000000000 */
[----:B0-----:R0:W1:Y:S01]  /*0260*/  SYNCS.EXCH.64 URZ, [UR8], UR4 ;  /* 0x00000004083f75b2 */ /* 0x0010620008000100 */
[----:B------:R0:W2:Y:S01]  /*0270*/  SYNCS.EXCH.64 URZ, [UR8+0x48], UR6 ;  /* 0x00004806083f75b2 */ /* 0x0000a20008000100 */
[----:B------:R0:W3:Y:S01]  /*0280*/  SYNCS.EXCH.64 URZ, [UR8+0x8], UR4 ;  /* 0x00000804083f75b2 */ /* 0x0000e20008000100 */
[----:B------:R0:W4:Y:S01]  /*0290*/  SYNCS.EXCH.64 URZ, [UR8+0x50], UR6 ;  /* 0x00005006083f75b2 */ /* 0x0001220008000100 */
[----:B------:R0:W0:Y:S01]  /*02a0*/  SYNCS.EXCH.64 URZ, [UR8+0x10], UR4 ;  /* 0x00001004083f75b2 */ /* 0x0000220008000100 */
        /* <DEDUP_REMOVED lines=13> */
[----:B------:R-:W-:Y:S01]  /*0380*/  NOP ;  /* 0x0000000000007918 */ /* 0x000fe20000000000 */
.L_x_3:
[----:B0-----:R-:W-:Y:S05]  /*0390*/  BSYNC B0 ;  /* 0x0000000000007941 */ /* 0x001fea0003800000 */
.L_x_2:
[----:B------:R-:W0:Y:S01]  /*03a0*/  SHFL.IDX PT, R6, R0, RZ, 0x1f ;  /* 0x00001fff00067589 */ /* 0x000e2200000e0000 */
[----:B------:R-:W-:Y:S01]  /*03b0*/  ELECT P0, URZ, PT ;  /* 0x00000000003f782f */ /* 0x000fe20003800000 */
[----:B------:R-:W-:Y:S01]  /*03c0*/  NOP ;  /* 0x0000000000007918 */ /* 0x000fe20000000000 */
[----:B------:R-:W-:Y:S01]  /*03d0*/  ELECT P1, URZ, PT ;  /* 0x00000000003f782f */ /* 0x000fe20003820000 */
[----:B------:R-:W5:Y:S01]  /*03e0*/  SHFL.IDX PT, R3, R0, RZ, 0x1f ;  /* 0x00001fff00037589 */ /* 0x000f6200000e0000 */
[----:B------:R-:W-:Y:S01]  /*03f0*/  UMOV UR4, 0x20 ;  /* 0x0000002000047882 */ /* 0x000fe20000000000 */
[----:B------:R-:W-:Y:S01]  /*0400*/  UMOV UR11, 0x80 ;  /* 0x00000080000b7882 */ /* 0x000fe20000000000 */
[----:B------:R-:W-:Y:S01]  /*0410*/  NOP ;  /* 0x0000000000007918 */ /* 0x000fe20000000000 */
[----:B------:R-:W1:Y:S01]  /*0420*/  SHFL.IDX PT, R5, R5, RZ, 0x1f ;  /* 0x00001fff05057589 */ /* 0x000e6200000e0000 */
[C---:B------:R-:W-:Y:S01]  /*0430*/  VIADD R31, R7.reuse, 0xffffffff ;  /* 0xffffffff071f7836 */ /* 0x040fe20000000000 */
[----:B------:R-:W-:Y:S01]  /*0440*/  ULDC.64 UR36, c[0x0][0x208] ;  /* 0x0000820000247ab9 */ /* 0x000fe20000000a00 */
[----:B------:R-:W-:-:S03]  /*0450*/  ISETP.NE.AND P2, PT, R7, RZ, PT ;  /* 0x000000ff0700720c */ /* 0x000fc60003f45270 */
[----:B------:R-:W-:Y:S02]  /*0460*/  ISETP.GE.U32.AND P3, PT, R31, 0x2, PT ;  /* 0x000000021f00780c */ /* 0x000fe40003f66070 */
[----:B0-----:R-:W-:Y:S02]  /*0470*/  ISETP.NE.OR P0, PT, R6, RZ, !P0 ;  /* 0x000000ff0600720c */ /* 0x001fe40004705670 */
[----:B-----5:R-:W-:Y:S02]  /*0480*/  ISETP.NE.OR P1, PT, R3, RZ, !P1 ;  /* 0x000000ff0300720c */ /* 0x020fe40004f25670 */
[----:B------:R-:W-:Y:S02]  /*0490*/  SHF.R.S32.HI R3, RZ, 0x1f, R2 ;  /* 0x0000001fff037819 */ /* 0x000fe40000011402 */
[----:B-1----:R-:W-:Y:S02]  /*04a0*/  R2UR UR43, R5 ;  /* 0x00000000052b72ca */ /* 0x002fe400000e0000 */
[----:B------:R-:W-:-:S05]  /*04b0*/  LEA.HI R3, R3, R2, RZ, 0x2 ;  /* 0x0000000203037211 */ /* 0x000fca00078f10ff */
[----:B------:R-:W-:Y:S01]  /*04c0*/  VOTEU.ALL UP0, P0 ;  /* 0x00000000003f7886 */ /* 0x000fe20000000000 */
[----:B------:R-:W-:Y:S01]  /*04d0*/  LOP3.LUT R3, R3, 0xfffffffc, RZ, 0xc0, !PT ;  /* 0xfffffffc03037812 */ /* 0x000fe200078ec0ff */
[----:B------:R-:W-:-:S03]  /*04e0*/  VOTEU.ALL UP1, P1 ;  /* 0x00000000003f7886 */ /* 0x000fc60000820000 */
[----:B------:R-:W0:Y:S01]  /*04f0*/  @!UP0 S2UR UR7, SR_CgaCtaId ;  /* 0x00000000000789c3 */ /* 0x000e220000008800 */
[----:B------:R-:W-:Y:S01]  /*0500*/  @!UP0 UMOV UR6, 0x400 ;  /* 0x0000040000068882 */ /* 0x000fe20000000000 */
[----:B------:R-:W-:-:S04]  /*0510*/  @!UP0 UIADD3 UR4, -UR4, 0x100000, URZ ;  /* 0x0010000004048890 */ /* 0x000fc8000fffe13f */
[----:B------:R-:W-:Y:S02]  /*0520*/  @!UP0 USHF.L.U32 UR5, UR4, 0xb, URZ ;  /* 0x0000000b04058899 */ /* 0x000fe4000800063f */
[----:B------:R-:W-:Y:S01]  /*0530*/  @!UP0 USHF.L.U32 UR4, UR4, 0x1, URZ ;  /* 0x0000000104048899 */ /* 0x000fe2000800063f */
[----:B------:R-:W-:Y:S01]  /*0540*/  IMAD.IADD R14, R2, 0x1, -R3 ;  /* 0x00000001020e7824 */ /* 0x000fe200078e0a03 */
[----:B------:R-:W-:Y:S01]  /*0550*/  @!UP1 UMOV UR9, 0x400 ;  /* 0x0000040000099882 */ /* 0x000fe20000000000 */
[----:B------:R-:W-:Y:S01]  /*0560*/  VOTEU.ALL UP2, P1 ;  /* 0x00000000003f7886 */ /* 0x000fe20000840000 */
[----:B------:R-:W-:Y:S01]  /*0570*/  VOTEU.ALL UP3, P1 ;  /* 0x00000000003f7886 */ /* 0x000fe20000860000 */
[----:B------:R-:W-:Y:S01]  /*0580*/  VOTEU.ALL UP4, P1 ;  /* 0x00000000003f7886 */ /* 0x000fe20000880000 */
[----:B------:R-:W1:Y:S01]  /*0590*/  @!UP1 S2UR UR10, SR_CgaCtaId ;  /* 0x00000000000a99c3 */ /* 0x000e620000008800 */
[----:B------:R-:W-:Y:S01]  /*05a0*/  VOTEU.ALL UP5, P1 ;  /* 0x00000000003f7886 */ /* 0x000fe200008a0000 */
[----:B------:R-:W-:-:S04]  /*05b0*/  SHF.R.S32.HI R3, RZ, 0x1f, R4 ;  /* 0x0000001fff037819 */ /* 0x000fc80000011404 */
[----:B------:R-:W-:-:S04]  /*05c0*/  LEA.HI R3, R3, R4, RZ, 0x7 ;  /* 0x0000000403037211 */ /* 0x000fc800078f38ff */
[----:B------:R-:W-:-:S05]  /*05d0*/  LOP3.LUT R3, R3, 0xffffff80, RZ, 0xc0, !PT ;  /* 0xffffff8003037812 */ /* 0x000fca00078ec0ff */
[----:B------:R-:W-:Y:S01]  /*05e0*/  IMAD.IADD R5, R4, 0x1, -R3 ;  /* 0x0000000104057824 */ /* 0x000fe200078e0a03 */
[----:B0-----:R-:W-:Y:S02]  /*05f0*/  @!UP0 ULEA UR8, UR7, UR6, 0x18 ;  /* 0x0000000607088291 */ /* 0x001fe4000f8ec03f */
[----:B------:R-:W-:-:S04]  /*0600*/  @!UP1 UIADD3 UR6, -UR11, 0x100000, URZ ;  /* 0x001000000b069890 */ /* 0x000fc8000fffe13f */
[----:B------:R-:W-:Y:S02]  /*0610*/  @!UP1 USHF.L.U32 UR7, UR6, 0xb, URZ ;  /* 0x0000000b06079899 */ /* 0x000fe4000800063f */
[----:B------:R-:W-:Y:S01]  /*0620*/  @!UP1 USHF.L.U32 UR6, UR6, 0x1, URZ ;  /* 0x0000000106069899 */ /* 0x000fe2000800063f */
[----:B------:R-:W-:Y:S01]  /*0630*/  VOTEU.ALL UP0, P0 ;  /* 0x00000000003f7886 */ /* 0x000fe20000000000 */
[----:B-1----:R-:W-:Y:S01]  /*0640*/  @!UP1 ULEA UR9, UR10, UR9, 0x18 ;  /* 0x000000090a099291 */ /* 0x002fe2000f8ec03f */
[----:B------:R-:W-:Y:S02]  /*0650*/  VOTEU.ALL UP1, P0 ;  /* 0x00000000003f7886 */ /* 0x000fe40000020000 */
[----:B------:R-:W-:Y:S01]  /*0660*/  ULDC.64 UR10, c[0x0][0x598] ;  /* 0x00016600000a7ab9 */ /* 0x000fe20000000a00 */
[----:B------:R-:W-:Y:S01]  /*0670*/  ISETP.NE.AND P0, PT, R14, 0x3, PT ;  /* 0x000000030e00780c */ /* 0x000fe20003f05270 */
[----:B------:R-:W0:Y:S02]  /*0680*/  FENCE.VIEW.ASYNC.S ;  /* 0x00000000000073c6 */ /* 0x000e240000000000 */
[----:B0-----:R0:W2:Y:S01]  /*0690*/  @!UP0 SYNCS.EXCH.64 URZ, [UR8+0xc0], UR4 ;  /* 0x0000c004083f85b2 */ /* 0x0010a20008000100 */
[----:B------:R-:W-:-:S02]  /*06a0*/  ISETP.NE.U32.AND P1, PT, RZ, UR10, PT ;  /* 0x0000000aff007c0c */ /* 0x000fc4000bf25070 */
[----:B------:R-:W-:Y:S02]  /*06b0*/  ISETP.EQ.OR P0, PT, R14, RZ, !P0 ;  /* 0x000000ff0e00720c */ /* 0x000fe40004702670 */
[----:B------:R-:W-:Y:S02]  /*06c0*/  ISETP.NE.AND.EX P1, PT, RZ, UR11, PT, P1 ;  /* 0x0000000bff007c0c */ /* 0x000fe4000bf25310 */
[----:B------:R-:W-:-:S04]  /*06d0*/  ISETP.EQ.AND P0, PT, R7, RZ, P0 ;  /* 0x000000ff0700720c */ /* 0x000fc80000702270 */
[----:B------:R-:W-:-:S04]  /*06e0*/  SEL R23, RZ, 0x1, !P0 ;  /* 0x00000001ff177807 */ /* 0x000fc80004000000 */
[----:B------:R-:W-:Y:S01]  /*06f0*/  SEL R23, R23, 0x2, P3 ;  /* 0x0000000217177807 */ /* 0x000fe20001800000 */
[----:B------:R0:W2:Y:S01]  /*0700*/  @!UP1 SYNCS.EXCH.64 URZ, [UR8+0xc8], UR4 ;  /* 0x0000c804083f95b2 */ /* 0x0000a20008000100 */
[----:B------:R-:W-:Y:S01]  /*0710*/  NOP ;  /* 0x0000000000007918 */ /* 0x000fe20000000000 */
[----:B------:R0:W2:Y:S01]  /*0720*/  @!UP2 SYNCS.EXCH.64 URZ, [UR9+0xa0], UR6 ;  /* 0x0000a006093fa5b2 */ /* 0x0000a20008000100 */
[----:B------:R0:W2:Y:S01]  /*0730*/  @!UP3 SYNCS.EXCH.64 URZ, [UR9+0xa8], UR6 ;  /* 0x0000a806093fb5b2 */ /* 0x0000a20008000100 */
[----:B------:R0:W2:Y:S01]  /*0740*/  @!UP4 SYNCS.EXCH.64 URZ, [UR9+0xb0], UR6 ;  /* 0x0000b006093fc5b2 */ /* 0x0000a20008000100 */
[----:B------:R0:W2:Y:S01]  /*0750*/  @!UP5 SYNCS.EXCH.64 URZ, [UR9+0xb8], UR6 ;  /* 0x0000b806093fd5b2 */ /* 0x0000a20008000100 */
[----:B------:R-:W-:Y:S01]  /*0760*/  NOP ;  /* 0x0000000000007918 */ /* 0x000fe20000000000 */
[----:B--234-:R-:W-:Y:S06]  /*0770*/  BAR.SYNC.DEFER_BLOCKING 0x0 ;  /* 0x0000000000007b1d */ /* 0x01cfec0000010000 */
[----:B0-----:R-:W-:Y:S05]  /*0780*/  @!P1 BRA `(.L_x_4) ;  /* 0x00000000001c9947 */ /* 0x001fea0003800000 */
[----:B------:R-:W0:Y:S02]  /*0790*/  LDC.64 R2, c[0x0][0x598] ;  /* 0x00016600ff027b82 */ /* 0x000e240000000a00 */
[----:B0-----:R-:W2:Y:S02]  /*07a0*/  LDG.E.64 R2, desc[UR36][R2.64] ;  /* 0x0000002402027981 */ /* 0x001ea4000c1e1b00 */
[----:B--2---:R-:W-:-:S04]  /*07b0*/  ISETP.NE.U32.AND P0, PT, R2, RZ, PT ;  /* 0x000000ff0200720c */ /* 0x004fc80003f05070 */
[----:B------:R-:W-:-:S13]  /*07c0*/  ISETP.NE.AND.EX P0, PT, R3, RZ, PT, P0 ;  /* 0x000000ff0300720c */ /* 0x000fda0003f05300 */
[----:B------:R-:W-:Y:S05]  /*07d0*/  @!P0 BRA `(.L_x_4) ;  /* 0x0000000000088947 */ /* 0x000fea0003800000 */
[----:B------:R1:W5:Y:S01]  /*07e0*/  LD.E R88, desc[UR36][R2.64] ;  /* 0x0000002402587980 */ /* 0x000362000c101900 */
[----:B------:R-:W-:Y:S05]  /*07f0*/  BRA `(.L_x_5) ;  /* 0x0000000000247947 */ /* 0x000fea0003800000 */
.L_x_4:
[----:B------:R-:W-:Y:S02]  /*0800*/  ULDC.64 UR4, c[0x0][0x588] ;  /* 0x0001620000047ab9 */ /* 0x000fe40000000a00 */
[----:B------:R-:W-:-:S04]  /*0810*/  ISETP.NE.U32.AND P0, PT, RZ, UR4, PT ;  /* 0x00000004ff007c0c */ /* 0x000fc8000bf05070 */
[----:B------:R-:W-:-:S13]  /*0820*/  ISETP.NE.AND.EX P0, PT, RZ, UR5, PT, P0 ;  /* 0x00000005ff007c0c */ /* 0x000fda000bf05300 */
[----:B------:R-:W-:Y:S05]  /*0830*/  @!P0 BRA `(.L_x_6) ;  /* 0x00000000000c8947 */ /* 0x000fea0003800000 */
[----:B------:R-:W0:Y:S02]  /*0840*/  LDC.64 R88, c[0x0][0x588] ;  /* 0x00016200ff587b82 */ /* 0x000e240000000a00 */
[----:B0-----:R0:W5:Y:S01]  /*0850*/  LDG.E R88, desc[UR36][R88.64] ;  /* 0x0000002458587981 */ /* 0x001162000c1e1900 */
[----:B------:R-:W-:Y:S05]  /*0860*/  BRA `(.L_x_5) ;  /* 0x0000000000087947 */ /* 0x000fea0003800000 */
.L_x_6:
[----:B------:R-:W-:Y:S02]  /*0870*/  ULDC UR4, c[0x0][0x580] ;  /* 0x0001600000047ab9 */ /* 0x000fe40000000800 */
[----:B------:R-:W-:-:S07]  /*0880*/  IMAD.U32 R88, RZ, RZ, UR4 ;  /* 0x00000004ff587e24 */ /* 0x000fce000f8e00ff */
.L_x_5:
[----:B------:R-:W-:Y:S02]  /*0890*/  ULDC.64 UR4, c[0x0][0x5a0] ;  /* 0x0001680000047ab9 */ /* 0x000fe40000000a00 */
[----:B------:R-:W-:-:S04]  /*08a0*/  ISETP.NE.U32.AND P0, PT, RZ, UR4, PT ;  /* 0x00000004ff007c0c */ /* 0x000fc8000bf05070 */
[----:B------:R-:W-:-:S13]  /*08b0*/  ISETP.NE.AND.EX P0, PT, RZ, UR5, PT, P0 ;  /* 0x00000005ff007c0c */ /* 0x000fda000bf05300 */
[----:B------:R-:W-:Y:S05]  /*08c0*/  @!P0 BRA `(.L_x_7) ;  /* 0x00000000001c8947 */ /* 0x000fea0003800000 */
[----:B-1----:R-:W1:Y:S02]  /*08d0*/  LDC.64 R2, c[0x0][0x5a0] ;  /* 0x00016800ff027b82 */ /* 0x002e640000000a00 */
[----:B-1----:R-:W2:Y:S02]  /*08e0*/  LDG.E.64 R2, desc[UR36][R2.64] ;  /* 0x0000002402027981 */ /* 0x002ea4000c1e1b00 */
[----:B--2---:R-:W-:-:S04]  /*08f0*/  ISETP.NE.U32.AND P0, PT, R2, RZ, PT ;  /* 0x000000ff0200720c */ /* 0x004fc80003f05070 */
[----:B------:R-:W-:-:S13]  /*0900*/  ISETP.NE.AND.EX P0, PT, R3, RZ, PT, P0 ;  /* 0x000000ff0300720c */ /* 0x000fda0003f05300 */
[----:B------:R-:W-:Y:S05]  /*0910*/  @!P0 BRA `(.L_x_7) ;  /* 0x0000000000088947 */ /* 0x000fea0003800000 */
[----:B0-----:R2:W5:Y:S01]  /*0920*/  LD.E R89, desc[UR36][R2.64] ;  /* 0x0000002402597980 */ /* 0x001562000c101900 */
[----:B------:R-:W-:Y:S05]  /*0930*/  BRA `(.L_x_8) ;  /* 0x0000000000247947 */ /* 0x000fea0003800000 */
.L_x_7:
[----:B------:R-:W-:Y:S02]  /*0940*/  ULDC.64 UR4, c[0x0][0x590] ;  /* 0x0001640000047ab9 */ /* 0x000fe40000000a00 */
[----:B------:R-:W-:-:S04]  /*0950*/  ISETP.NE.U32.AND P0, PT, RZ, UR4, PT ;  /* 0x00000004ff007c0c */ /* 0x000fc8000bf05070 */
[----:B------:R-:W-:-:S13]  /*0960*/  ISETP.NE.AND.EX P0, PT, RZ, UR5, PT, P0 ;  /* 0x00000005ff007c0c */ /* 0x000fda000bf05300 */
[----:B------:R-:W-:Y:S05]  /*0970*/  @!P0 BRA `(.L_x_9) ;  /* 0x00000000000c8947 */ /* 0x000fea0003800000 */
[----:B-1----:R-:W0:Y:S02]  /*0980*/  LDC.64 R2, c[0x0][0x590] ;  /* 0x00016400ff027b82 */ /* 0x002e240000000a00 */
[----:B0-----:R0:W5:Y:S01]  /*0990*/  LDG.E R89, desc[UR36][R2.64] ;  /* 0x0000002402597981 */ /* 0x001162000c1e1900 */
[----:B------:R-:W-:Y:S05]  /*09a0*/  BRA `(.L_x_8) ;  /* 0x0000000000087947 */ /* 0x000fea0003800000 */
.L_x_9:
[----:B------:R-:W-:Y:S02]  /*09b0*/  ULDC UR4, c[0x0][0x584] ;  /* 0x0001610000047ab9 */ /* 0x000fe40000000800 */
[----:B0-----:R-:W-:-:S07]  /*09c0*/  IMAD.U32 R89, RZ, RZ, UR4 ;  /* 0x00000004ff597e24 */ /* 0x001fce000f8e00ff */
.L_x_8:
[----:B012---:R-:W0:Y:S01]  /*09d0*/  LDC R2, c[0x0][0x65c] ;  /* 0x00019700ff027b82 */ /* 0x007e220000000800 */
[----:B------:R-:W1:Y:S01]  /*09e0*/  S2R R15, SR_CTAID.Y ;  /* 0x00000000000f7919 */ /* 0x000e620000002600 */
[----:B------:R-:W-:Y:S01]  /*09f0*/  ULDC UR6, c[0x0][0x28c] ;  /* 0x0000a30000067ab9 */ /* 0x000fe20000000800 */
[----:B------:R-:W-:Y:S01]  /*0a00*/  ISETP.NE.AND P0, PT, R7, 0x2, PT ;  /* 0x000000020700780c */ /* 0x000fe20003f05270 */
[----:B------:R-:W-:Y:S01]  /*0a10*/  UIADD3 UR6, UR6, 0x3f, URZ ;  /* 0x0000003f06067890 */ /* 0x000fe2000fffe03f */
[----:B------:R-:W2:Y:S01]  /*0a20*/  S2R R6, SR_CTAID.X ;  /* 0x0000000000067919 */ /* 0x000ea20000002500 */
[----:B------:R-:W-:Y:S01]  /*0a30*/  UMOV UR38, URZ ;  /* 0x0000003f00267c82 */ /* 0x000fe20008000000 */
[----:B------:R-:W-:Y:S01]  /*0a40*/  UMOV UR39, URZ ;  /* 0x0000003f00277c82 */ /* 0x000fe20008000000 */
[----:B------:R-:W-:Y:S01]  /*0a50*/  USHF.R.S32.HI UR7, URZ, 0x1f, UR6 ;  /* 0x0000001f3f077899 */ /* 0x000fe20008011406 */
[----:B------:R-:W-:-:S03]  /*0a60*/  ULDC.64 UR8, c[0x0][0x650] ;  /* 0x0001940000087ab9 */ /* 0x000fc60000000a00 */
[----:B------:R-:W-:-:S04]  /*0a70*/  ULEA.HI UR7, UR7, UR6, URZ, 0x6 ;  /* 0x0000000607077291 */ /* 0x000fc8000f8f303f */
[----:B------:R-:W-:Y:S01]  /*0a80*/  USHF.R.S32.HI UR40, URZ, 0x6, UR7 ;  /* 0x000000063f287899 */ /* 0x000fe20008011407 */
[----:B0-----:R-:W-:-:S13]  /*0a90*/  ISETP.NE.AND P1, PT, R2, 0x1, PT ;  /* 0x000000010200780c */ /* 0x001fda0003f25270 */
[----:B------:R-:W2:Y:S01]  /*0aa0*/  @P1 LDC R17, c[0x0][0x10] ;  /* 0x00000400ff111b82 */ /* 0x000ea20000000800 */
[----:B-1----:R-:W-:Y:S02]  /*0ab0*/  @P1 IMAD.MOV.U32 R8, RZ, RZ, R15 ;  /* 0x000000ffff081224 */ /* 0x002fe400078e000f */
[----:B------:R-:W-:Y:S02]  /*0ac0*/  @P1 IMAD.MOV.U32 R9, RZ, RZ, RZ ;  /* 0x000000ffff091224 */ /* 0x000fe400078e00ff */
[----:B------:R-:W-:-:S03]  /*0ad0*/  @P1 IMAD.MOV.U32 R7, RZ, RZ, RZ ;  /* 0x000000ffff071224 */ /* 0x000fc600078e00ff */
[----:B------:R-:W0:Y:S01]  /*0ae0*/  @!P1 LDC R3, c[0x0][0xc] ;  /* 0x00000300ff039b82 */ /* 0x000e220000000800 */
[----:B------:R-:W-:Y:S01]  /*0af0*/  ULDC UR4, c[0x0][0xc] ;  /* 0x0000030000047ab9 */ /* 0x000fe20000000800 */
[----:B------:R-:W-:Y:S02]  /*0b00*/  ULDC UR5, c[0x0][0x10] ;  /* 0x0000040000057ab9 */ /* 0x000fe40000000800 */
[----:B------:R-:W-:-:S04]  /*0b10*/  UIMAD.WIDE.U32 UR4, UR4, UR5, URZ ;  /* 0x00000005040472a5 */ /* 0x000fc8000f8e003f */
[----:B------:R-:W1:Y:S01]  /*0b20*/  LDC R0, c[0x0][0x14] ;  /* 0x00000500ff007b82 */ /* 0x000e620000000800 */
[----:B--2---:R-:W-:-:S04]  /*0b30*/  @P1 IMAD.WIDE.U32 R16, R6, R17, R8 ;  /* 0x0000001106101225 */ /* 0x004fc800078e0008 */
[----:B------:R-:W-:Y:S02]  /*0b40*/  @P1 IMAD.IADD R17, R17, 0x1, R7 ;  /* 0x0000000111111824 */ /* 0x000fe400078e0207 */
[----:B------:R-:W-:Y:S02]  /*0b50*/  IMAD.MOV.U32 R7, RZ, RZ, RZ ;  /* 0x000000ffff077224 */ /* 0x000fe400078e00ff */
[----:B0-----:R-:W-:-:S04]  /*0b60*/  @!P1 IMAD.WIDE.U32 R8, R3, R15, R6 ;  /* 0x0000000f03089225 */ /* 0x001fc800078e0006 */
[----:B------:R-:W-:Y:S02]  /*0b70*/  @!P1 IMAD.MOV.U32 R16, RZ, RZ, R8 ;  /* 0x000000ffff109224 */ /* 0x000fe400078e0008 */
[----:B-1----:R-:W-:-:S04]  /*0b80*/  IMAD.WIDE.U32 R10, R0, UR4, RZ ;  /* 0x00000004000a7c25 */ /* 0x002fc8000f8e00ff */
[----:B------:R-:W-:Y:S01]  /*0b90*/  IMAD R3, R0, UR5, RZ ;  /* 0x0000000500037c24 */ /* 0x000fe2000f8e02ff */
[----:B------:R0:W-:Y:S01]  /*0ba0*/  STL.64 [R1], R10 ;  /* 0x0000000a01007387 */ /* 0x0001e20000100a00 */
[----:B------:R-:W-:Y:S02]  /*0bb0*/  @!P1 IMAD.MOV.U32 R17, RZ, RZ, R9 ;  /* 0x000000ffff119224 */ /* 0x000fe400078e0009 */
[----:B------:R-:W-:Y:S01]  /*0bc0*/  IMAD.IADD R0, R11, 0x1, R3 ;  /* 0x000000010b007824 */ /* 0x000fe200078e0203 */
[----:B------:R-:W-:Y:S06]  /*0bd0*/  @P0 BRA `(.L_x_10) ;  /* 0x0000000000200947 */ /* 0x000fec0003800000 */
[----:B------:R-:W-:Y:S01]  /*0be0*/  UISETP.GE.U32.AND UP0, UPT, UR40, 0x9, UPT ;  /* 0x000000092800788c */ /* 0x000fe2000bf06070 */
[----:B------:R-:W-:Y:S01]  /*0bf0*/  IADD3 R16, P0, R16, R10, RZ ;  /* 0x0000000a10107210 */ /* 0x000fe20007f1e0ff */
[----:B------:R-:W-:Y:S01]  /*0c00*/  UIMAD.WIDE.U32 UR4, UR40, 0x38e38e39, URZ ;  /* 0x38e38e39280478a5 */ /* 0x000fe2000f8e003f */
[----:B------:R-:W-:-:S03]  /*0c10*/  UMOV UR39, URZ ;  /* 0x0000003f00277c82 */ /* 0x000fc60008000000 */
[----:B------:R-:W-:Y:S01]  /*0c20*/  USHF.R.U32.HI UR4, URZ, 0x1, UR5 ;  /* 0x000000013f047899 */ /* 0x000fe20008011605 */
[----:B------:R-:W-:-:S03]  /*0c30*/  IMAD.X R17, R0, 0x1, R17, P0 ;  /* 0x0000000100117824 */ /* 0x000fc600000e0611 */
[----:B------:R-:W-:Y:S02]  /*0c40*/  UIMAD UR38, UR4, -0x9, UR40 ;  /* 0xfffffff7042678a4 */ /* 0x000fe4000f8e0228 */
[----:B------:R-:W-:-:S12]  /*0c50*/  @UP0 ULOP3.LUT UR39, UR4, 0x1, URZ, 0xc0, !UPT ;  /* 0x0000000104270892 */ /* 0x000fd8000f8ec03f */
.L_x_10:
[----:B------:R-:W-:Y:S01]  /*0c60*/  ISETP.GE.U32.AND P0, PT, R16, UR8, PT ;  /* 0x0000000810007c0c */ /* 0x000fe2000bf06070 */
[----:B------:R-:W-:Y:S01]  /*0c70*/  IMAD.MOV.U32 R22, RZ, RZ, -0x1 ;  /* 0xffffffffff167424 */ /* 0x000fe200078e00ff */
[----:B------:R-:W-:Y:S01]  /*0c80*/  PRMT R3, RZ, 0x7610, R3 ;  /* 0x00007610ff037816 */ /* 0x000fe20000000003 */
[----:B------:R-:W-:Y:S01]  /*0c90*/  IMAD.MOV.U32 R18, RZ, RZ, -0x1 ;  /* 0xffffffffff127424 */ /* 0x000fe200078e00ff */
[----:B------:R-:W-:Y:S01]  /*0ca0*/  ISETP.GE.U32.AND.EX P0, PT, R17, UR9, PT, P0 ;  /* 0x0000000911007c0c */ /* 0x000fe2000bf06100 */
[----:B------:R-:W-:-:S12]  /*0cb0*/  IMAD.MOV.U32 R19, RZ, RZ, -0x1 ;  /* 0xffffffffff137424 */ /* 0x000fd800078e00ff */
[----:B------:R-:W-:Y:S05]  /*0cc0*/  @P0 BRA `(.L_x_11) ;  /* 0x0000000400580947 */ /* 0x000fea0003800000 */
[----:B------:R-:W1:Y:S01]  /*0cd0*/  LDC.64 R20, c[0x0][0x628] ;  /* 0x00018a00ff147b82 */ /* 0x000e620000000a00 */
[----:B------:R-:W-:Y:S02]  /*0ce0*/  IMAD.MOV.U32 R8, RZ, RZ, R16 ;  /* 0x000000ffff087224 */ /* 0x000fe400078e0010 */
[----:B------:R-:W-:-:S05]  /*0cf0*/  IMAD.MOV.U32 R9, RZ, RZ, R17 ;  /* 0x000000ffff097224 */ /* 0x000fca00078e0011 */
[----:B------:R-:W2:Y:S08]  /*0d00*/  LDC R18, c[0x0][0x630] ;  /* 0x00018c00ff127b82 */ /* 0x000eb00000000800 */
[----:B------:R-:W3:Y:S01]  /*0d10*/  LDC.64 R24, c[0x0][0x620] ;  /* 0x00018800ff187b82 */ /* 0x000ee20000000a00 */
[----:B-1----:R-:W-:-:S04]  /*0d20*/  ISETP.NE.U32.AND P0, PT, R20, RZ, PT ;  /* 0x000000ff1400720c */ /* 0x002fc80003f05070 */
[----:B------:R-:W-:-:S13]  /*0d30*/  ISETP.NE.AND.EX P0, PT, R21, RZ, PT, P0 ;  /* 0x000000ff1500720c */ /* 0x000fda0003f05300 */
[----:B--23--:R-:W-:Y:S05]  /*0d40*/  @!P0 BRA `(.L_x_12) ;  /* 0x0000000000288947 */ /* 0x00cfea0003800000 */
[----:B------:R-:W1:Y:S02]  /*0d50*/  LDC R3, c[0x0][0x634] ;  /* 0x00018d00ff037b82 */ /* 0x000e640000000800 */
[----:B-1----:R-:W-:-:S05]  /*0d60*/  IADD3 R3, P0, R16, R3, RZ ;  /* 0x0000000310037210 */ /* 0x002fca0007f1e0ff */
[----:B------:R-:W-:-:S04]  /*0d70*/  IMAD.X R19, RZ, RZ, R17, P0 ;  /* 0x000000ffff137224 */ /* 0x000fc800000e0611 */
[----:B------:R-:W-:-:S04]  /*0d80*/  IMAD.WIDE.U32 R8, R19, R20, RZ ;  /* 0x0000001413087225 */ /* 0x000fc800078e00ff */
[----:B0-----:R-:W-:-:S04]  /*0d90*/  IMAD.WIDE.U32 R10, P0, R3, R21, R8 ;  /* 0x00000015030a7225 */ /* 0x001fc80007800008 */
[----:B------:R-:W-:-:S04]  /*0da0*/  IMAD.WIDE.U32 R8, R3, R20, RZ ;  /* 0x0000001403087225 */ /* 0x000fc800078e00ff */
[----:B------:R-:W-:Y:S01]  /*0db0*/  IMAD.X R13, RZ, RZ, RZ, P0 ;  /* 0x000000ffff0d7224 */ /* 0x000fe200000e06ff */
[----:B------:R-:W-:Y:S01]  /*0dc0*/  IADD3 RZ, P0, R9, R10, RZ ;  /* 0x0000000a09ff7210 */ /* 0x000fe20007f1e0ff */
[----:B------:R-:W-:-:S04]  /*0dd0*/  IMAD.MOV.U32 R12, RZ, RZ, R11 ;  /* 0x000000ffff0c7224 */ /* 0x000fc800078e000b */
[----:B------:R-:W-:-:S08]  /*0de0*/  IMAD.WIDE.U32.X R8, R19, R21, R12, P0 ;  /* 0x0000001513087225 */ /* 0x000fd000000e040c */
.L_x_12:
[-CC-:B------:R-:W-:Y:S01]  /*0df0*/  SHF.R.U64 R30, R8, R18.reuse, R9.reuse ;  /* 0x00000012081e7219 */ /* 0x180fe20000001209 */
[----:B------:R-:W1:Y:S01]  /*0e00*/  LDC R12, c[0x0][0x618] ;  /* 0x00018600ff0c7b82 */ /* 0x000e620000000800 */
[----:B------:R-:W-:Y:S01]  /*0e10*/  SHF.R.U32.HI R7, RZ, R18, R9 ;  /* 0x00000012ff077219 */ /* 0x000fe20000011609 */
[----:B------:R-:W-:Y:S01]  /*0e20*/  ULDC UR4, c[0x0][0x150] ;  /* 0x0000540000047ab9 */ /* 0x000fe20000000800 */
[----:B0-----:R-:W-:Y:S02]  /*0e30*/  IADD3 R11, P0, RZ, -R30, RZ ;  /* 0x8000001eff0b7210 */ /* 0x001fe40007f1e0ff */
[----:B------:R-:W-:-:S03]  /*0e40*/  I2FP.F32.U32 R3, R6 ;  /* 0x0000000600037245 */ /* 0x000fc60000201000 */
[----:B------:R-:W0:Y:S01]  /*0e50*/  LDC.64 R26, c[0x0][0x640] ;  /* 0x00019000ff1a7b82 */ /* 0x000e220000000a00 */
[----:B------:R-:W-:Y:S02]  /*0e60*/  IMAD.X R13, RZ, RZ, ~R7, P0 ;  /* 0x000000ffff0d7224 */ /* 0x000fe400000e0e07 */
[----:B------:R-:W-:Y:S01]  /*0e70*/  FMUL R3, R3, UR4 ;  /* 0x0000000403037c20 */ /* 0x000fe20008400000 */
[----:B------:R-:W-:Y:S01]  /*0e80*/  IMAD.WIDE.U32 R8, R11, R24, R16 ;  /* 0x000000180b087225 */ /* 0x000fe200078e0010 */
[----:B------:R-:W-:-:S03]  /*0e90*/  ULDC UR4, c[0x0][0x154] ;  /* 0x0000550000047ab9 */ /* 0x000fc60000000800 */
[----:B------:R-:W-:Y:S01]  /*0ea0*/  IMAD R10, R13, R24, RZ ;  /* 0x000000180d0a7224 */ /* 0x000fe200078e02ff */
[----:B------:R-:W2:Y:S01]  /*0eb0*/  LDC R7, c[0x0][0x144] ;  /* 0x00005100ff077b82 */ /* 0x000ea20000000800 */
[----:B------:R-:W3:Y:S02]  /*0ec0*/  F2I.U32.TRUNC.NTZ R3, R3 ;  /* 0x0000000300037305 */ /* 0x000ee4000020f000 */
[----:B------:R-:W-:-:S04]  /*0ed0*/  IMAD R11, R11, R25, R10 ;  /* 0x000000190b0b7224 */ /* 0x000fc800078e020a */
[----:B------:R-:W-:Y:S01]  /*0ee0*/  IMAD.IADD R9, R9, 0x1, R11 ;  /* 0x0000000109097824 */ /* 0x000fe200078e020b */
[----:B------:R-:W4:Y:S01]  /*0ef0*/  LDC R18, c[0x0][0x608] ;  /* 0x00018200ff127b82 */ /* 0x000f220000000800 */
[----:B------:R-:W-:-:S03]  /*0f00*/  IMAD.MOV.U32 R11, RZ, RZ, -0x1 ;  /* 0xffffffffff0b7424 */ /* 0x000fc600078e00ff */
[-C--:B-1----:R-:W-:Y:S02]  /*0f10*/  SHF.R.U64 R22, R8, R12.reuse, R9 ;  /* 0x0000000c08167219 */ /* 0x082fe40000001209 */
[----:B------:R-:W-:Y:S02]  /*0f20*/  I2FP.F32.U32 R8, R15 ;  /* 0x0000000f00087245 */ /* 0x000fe40000201000 */
[----:B------:R-:W1:Y:S01]  /*0f30*/  LDC R24, c[0x0][0x658] ;  /* 0x00019600ff187b82 */ /* 0x000e620000000800 */
[----:B0-----:R-:W-:Y:S01]  /*0f40*/  ISETP.NE.U32.AND P0, PT, R26, RZ, PT ;  /* 0x000000ff1a00720c */ /* 0x001fe20003f05070 */
[----:B---3--:R-:W-:Y:S01]  /*0f50*/  IMAD.MOV R10, RZ, RZ, -R3 ;  /* 0x000000ffff0a7224 */ /* 0x008fe200078e0a03 */
[----:B------:R-:W-:Y:S01]  /*0f60*/  SHF.R.U32.HI R9, RZ, R12, R9 ;  /* 0x0000000cff097219 */ /* 0x000fe20000011609 */
[----:B------:R-:W-:Y:S01]  /*0f70*/  FMUL R8, R8, UR4 ;  /* 0x0000000408087c20 */ /* 0x000fe20008400000 */
[----:B------:R-:W-:-:S03]  /*0f80*/  ISETP.NE.AND.EX P0, PT, R27, RZ, PT, P0 ;  /* 0x000000ff1b00720c */ /* 0x000fc60003f05300 */
[----:B------:R-:W0:Y:S01]  /*0f90*/  LDC R20, c[0x0][0x148] ;  /* 0x00005200ff147b82 */ /* 0x000e220000000800 */
[----:B--2---:R-:W-:-:S07]  /*0fa0*/  IMAD R3, R7, R10, R6 ;  /* 0x0000000a07037224 */ /* 0x004fce00078e0206 */
[----:B------:R-:W2:Y:S01]  /*0fb0*/  LDC R21, c[0x0][0x600] ;  /* 0x00018000ff157b82 */ /* 0x000ea20000000800 */
[-CC-:B----4-:R-:W-:Y:S02]  /*0fc0*/  SHF.R.U64 R32, R22, R18.reuse, R9.reuse ;  /* 0x0000001216207219 */ /* 0x190fe40000001209 */
[----:B------:R-:W-:Y:S01]  /*0fd0*/  SHF.R.U32.HI R7, RZ, R18, R9 ;  /* 0x00000012ff077219 */ /* 0x000fe20000011609 */
[----:B------:R-:W-:Y:S01]  /*0fe0*/  IMAD.MOV.U32 R9, RZ, RZ, 0x1 ;  /* 0x00000001ff097424 */ /* 0x000fe200078e00ff */
[----:B------:R3:W4:Y:S03]  /*0ff0*/  F2I.U32.TRUNC.NTZ R18, R8 ;  /* 0x0000000800127305 */ /* 0x000726000020f000 */
[----:B------:R-:W0:Y:S01]  /*1000*/  LDC R25, c[0x0][0x648] ;  /* 0x00019200ff197b82 */ /* 0x000e220000000800 */
[-C--:B-1----:R-:W-:Y:S02]  /*1010*/  SHF.L.U32 R6, R11, R24.reuse, RZ ;  /* 0x000000180b067219 */ /* 0x082fe400000006ff */
[----:B------:R-:W-:-:S02]  /*1020*/  SHF.R.U64 R34, R32, R24, R7 ;  /* 0x0000001820227219 */ /* 0x000fc40000001207 */
[----:B------:R-:W-:Y:S02]  /*1030*/  LOP3.LUT R13, RZ, R6, RZ, 0x33, !PT ;  /* 0x00000006ff0d7212 */ /* 0x000fe400078e33ff */
[-C--:B------:R-:W-:Y:S01]  /*1040*/  SHF.R.U32.HI R7, RZ, R24.reuse, R7 ;  /* 0x00000018ff077219 */ /* 0x080fe20000011607 */
[----:B------:R-:W1:Y:S01]  /*1050*/  LDC R29, c[0x0][0x638] ;  /* 0x00018e00ff1d7b82 */ /* 0x000e620000000800 */
[----:B------:R-:W-:Y:S01]  /*1060*/  SHF.L.U32 R12, R9, R24, RZ ;  /* 0x00000018090c7219 */ /* 0x000fe200000006ff */
[----:B------:R-:W-:-:S06]  /*1070*/  IMAD.MOV.U32 R6, RZ, RZ, R34 ;  /* 0x000000ffff067224 */ /* 0x000fcc00078e0022 */
[----:B------:R-:W0:Y:S01]  /*1080*/  LDC R28, c[0x0][0x610] ;  /* 0x00018400ff1c7b82 */ /* 0x000e220000000800 */
[----:B---34-:R-:W-:Y:S05]  /*1090*/  @!P0 BRA `(.L_x_13) ;  /* 0x0000000000288947 */ /* 0x018fea0003800000 */
[----:B------:R-:W3:Y:S02]  /*10a0*/  LDC R11, c[0x0][0x64c] ;  /* 0x00019300ff0b7b82 */ /* 0x000ee40000000800 */
[----:B---3--:R-:W-:-:S05]  /*10b0*/  IADD3 R11, P0, R34, R11, RZ ;  /* 0x0000000b220b7210 */ /* 0x008fca0007f1e0ff */
[----:B------:R-:W-:-:S04]  /*10c0*/  IMAD.X R19, RZ, RZ, R7, P0 ;  /* 0x000000ffff137224 */ /* 0x000fc800000e0607 */
[----:B------:R-:W-:-:S04]  /*10d0*/  IMAD.WIDE.U32 R6, R19, R26, RZ ;  /* 0x0000001a13067225 */ /* 0x000fc800078e00ff */
[----:B------:R-:W-:-:S04]  /*10e0*/  IMAD.WIDE.U32 R8, P0, R11, R27, R6 ;  /* 0x0000001b0b087225 */ /* 0x000fc80007800006 */
[----:B------:R-:W-:-:S04]  /*10f0*/  IMAD.WIDE.U32 R6, R11, R26, RZ ;  /* 0x0000001a0b067225 */ /* 0x000fc800078e00ff */
[----:B------:R-:W-:Y:S01]  /*1100*/  IMAD.X R11, RZ, RZ, RZ, P0 ;  /* 0x000000ffff0b7224 */ /* 0x000fe200000e06ff */
[----:B------:R-:W-:Y:S01]  /*1110*/  IADD3 RZ, P0, R7, R8, RZ ;  /* 0x0000000807ff7210 */ /* 0x000fe20007f1e0ff */
[----:B------:R-:W-:-:S04]  /*1120*/  IMAD.MOV.U32 R10, RZ, RZ, R9 ;  /* 0x000000ffff0a7224 */ /* 0x000fc800078e0009 */
[----:B------:R-:W-:-:S08]  /*1130*/  IMAD.WIDE.U32.X R6, R19, R27, R10, P0 ;  /* 0x0000001b13067225 */ /* 0x000fd000000e040a */
.L_x_13:
[----:B0-----:R-:W-:Y:S01]  /*1140*/  SHF.R.U64 R6, R6, R25, R7 ;  /* 0x0000001906067219 */ /* 0x001fe20000001207 */
[----:B--2---:R-:W-:Y:S01]  /*1150*/  VIADD R7, R21, 0xffffffff ;  /* 0xffffffff15077836 */ /* 0x004fe20000000000 */
[----:B------:R-:W-:Y:S01]  /*1160*/  LOP3.LUT R13, R32, R13, RZ, 0xc0, !PT ;  /* 0x0000000d200d7212 */ /* 0x000fe200078ec0ff */
[----:B------:R-:W-:Y:S02]  /*1170*/  IMAD.MOV R18, RZ, RZ, -R18 ;  /* 0x000000ffff127224 */ /* 0x000fe400078e0a12 */
[----:B------:R-:W-:Y:S01]  /*1180*/  IMAD.MOV R8, RZ, RZ, -R6 ;  /* 0x000000ffff087224 */ /* 0x000fe200078e0a06 */
[----:B------:R-:W-:Y:S01]  /*1190*/  LOP3.LUT R7, R22, R7, RZ, 0xc0, !PT ;  /* 0x0000000716077212 */ /* 0x000fe200078ec0ff */
[----:B------:R-:W-:Y:S02]  /*11a0*/  IMAD R12, R12, R6, R13 ;  /* 0x000000060c0c7224 */ /* 0x000fe400078e020d */
[----:B------:R-:W-:Y:S02]  /*11b0*/  @P1 IMAD R3, R20, R18, R15 ;  /* 0x0000001214031224 */ /* 0x000fe400078e020f */
[----:B-1----:R-:W-:-:S02]  /*11c0*/  IMAD R6, R8, R29, R34 ;  /* 0x0000001d08067224 */ /* 0x002fc400078e0222 */
[----:B------:R-:W-:Y:S02]  /*11d0*/  IMAD R22, R12, R28, R3 ;  /* 0x0000001c0c167224 */ /* 0x000fe400078e0203 */
[----:B------:R-:W-:Y:S02]  /*11e0*/  IMAD R7, R6, R21, R7 ;  /* 0x0000001506077224 */ /* 0x000fe400078e0207 */
[----:B------:R-:W-:Y:S02]  /*11f0*/  IMAD.MOV.U32 R3, RZ, RZ, 0x1 ;  /* 0x00000001ff037424 */ /* 0x000fe400078e00ff */
[----:B------:R-:W-:Y:S01]  /*1200*/  IMAD.MOV.U32 R19, RZ, RZ, R30 ;  /* 0x000000ffff137224 */ /* 0x000fe200078e001e */
[----:B------:R-:W-:Y:S02]  /*1210*/  SEL R18, R7, R22, !P1 ;  /* 0x0000001607127207 */ /* 0x000fe40004800000 */
[----:B------:R-:W-:-:S07]  /*1220*/  SEL R22, R22, R7, !P1 ;  /* 0x0000000716167207 */ /* 0x000fce0004800000 */
.L_x_11:
[----:B------:R-:W-:Y:S05]  /*1230*/  @!P2 BRA `(.L_x_14) ;  /* 0x000000540070a947 */ /* 0x000fea0003800000 */
[----:B------:R-:W-:-:S13]  /*1240*/  ISETP.GT.U32.AND P0, PT, R31, 0x1, PT ;  /* 0x000000011f00780c */ /* 0x000fda0003f04070 */
[----:B------:R-:W-:Y:S05]  /*1250*/  @P0 EXIT ;  /* 0x000000000000094d */ /* 0x000fea0003800000 */
.L_x_15:
[----:B------:R-:W-:-:S08]  /*1260*/  NOP ;  /* 0x0000000000007918 */ /* 0x000fd00000000000 */
[----:B------:R-:W1:Y:S02]  /*1270*/  USETMAXREG.TRY_ALLOC.CTAPOOL UP0, 0xe8 ;  /* 0x000000e8000079c8 */ /* 0x000e640008000600 */
[----:B-1----:R-:W-:-:S13]  /*1280*/  PLOP3.LUT P0, PT, PT, PT, UP0, 0x80, 0x0 ;  /* 0x000000000000781c */ /* 0x002fda0003f0f008 */
[----:B------:R-:W-:Y:S05]  /*1290*/  @!P0 BRA `(.L_x_15) ;  /* 0xfffffffc00f08947 */ /* 0x000fea000383ffff */
[----:B------:R-:W-:-:S13]  /*12a0*/  LOP3.LUT P0, RZ, R3, 0xff, RZ, 0xc0, !PT ;  /* 0x000000ff03ff7812 */ /* 0x000fda000780c0ff */
[----:B------:R-:W-:Y:S05]  /*12b0*/  @!P0 EXIT ;  /* 0x000000000000894d */ /* 0x000fea0003800000 */
[----:B------:R-:W2:Y:S01]  /*12c0*/  LDL.64 R8, [R1] ;  /* 0x0000000001087983 */ /* 0x000ea20000100a00 */
[----:B------:R-:W-:Y:S01]  /*12d0*/  SHF.R.S32.HI R4, RZ, 0x1f, R5 ;  /* 0x0000001fff047819 */ /* 0x000fe20000011405 */
[----:B------:R-:W1:Y:S01]  /*12e0*/  S2UR UR4, SR_CgaCtaId ;  /* 0x00000000000479c3 */ /* 0x000e620000008800 */
[----:B------:R-:W-:Y:S01]  /*12f0*/  UISETP.LT.AND UP0, UPT, UR40, 0x1, UPT ;  /* 0x000000012800788c */ /* 0x000fe2000bf01270 */
[----:B------:R-:W-:Y:S01]  /*1300*/  LOP3.LUT R102, R23, 0x1, RZ, 0xfc, !PT ;  /* 0x0000000117667812 */ /* 0x000fe200078efcff */
[----:B------:R-:W-:Y:S01]  /*1310*/  UIADD3 UR5, UR43, -0x1, URZ ;  /* 0xffffffff2b057890 */ /* 0x000fe2000fffe03f */
[CC--:B------:R-:W-:Y:S01]  /*1320*/  LEA.HI R3, R4.reuse, R5.reuse, RZ, 0x2 ;  /* 0x0000000504037211 */ /* 0x0c0fe200078f10ff */
[----:B------:R-:W-:Y:S01]  /*1330*/  USEL UR42, UR40, 0x1, UP0 ;  /* 0x00000001282a7887 */ /* 0x000fe20008000000 */
[----:B------:R-:W-:Y:S01]  /*1340*/  LEA.HI R4, R4, R5, RZ, 0x5 ;  /* 0x0000000504047211 */ /* 0x000fe200078f28ff */
[----:B------:R-:W-:Y:S01]  /*1350*/  UMOV UR41, 0x400 ;  /* 0x0000040000297882 */ /* 0x000fe20000000000 */
[--C-:B------:R-:W-:Y:S01]  /*1360*/  SHF.R.S32.HI R90, RZ, 0x2, R3.reuse ;  /* 0x00000002ff5a7819 */ /* 0x100fe20000011403 */
[----:B------:R-:W3:Y:S01]  /*1370*/  LDC R96, c[0x0][0x658] ;  /* 0x00019600ff607b82 */ /* 0x000ee20000000800 */
[----:B------:R-:W-:Y:S01]  /*1380*/  SHF.R.S32.HI R7, RZ, 0x1f, R3 ;  /* 0x0000001fff077819 */ /* 0x000fe20000011403 */
[----:B------:R-:W-:Y:S01]  /*1390*/  UISETP.NE.AND UP0, UPT, UR5, URZ, UPT ;  /* 0x0000003f0500728c */ /* 0x000fe2000bf05270 */
[----:B------:R-:W-:Y:S01]  /*13a0*/  LOP3.LUT R6, R3, 0xfffffffc, RZ, 0xc0, !PT ;  /* 0xfffffffc03067812 */ /* 0x000fe200078ec0ff */
[----:B------:R-:W-:Y:S01]  /*13b0*/  ULDC UR6, c[0x0][0x284] ;  /* 0x0000a10000067ab9 */ /* 0x000fe20000000800 */
[----:B------:R-:W-:Y:S01]  /*13c0*/  LEA.HI R7, R7, R90, RZ, 0x3 ;  /* 0x0000005a07077211 */ /* 0x000fe200078f18ff */
[----:B------:R-:W-:Y:S01]  /*13d0*/  USHF.L.U32 UR45, UR40, 0x1, URZ ;  /* 0x00000001282d7899 */ /* 0x000fe2000800063f */
[----:B------:R-:W-:Y:S01]  /*13e0*/  SHF.R.S32.HI R3, RZ, 0x5, R4 ;  /* 0x00000005ff037819 */ /* 0x000fe20000011404 */
[----:B------:R-:W4:Y:S01]  /*13f0*/  LDC.64 R94, c[0x0][0x5c8] ;  /* 0x00017200ff5e7b82 */ /* 0x000f220000000a00 */
[----:B------:R-:W-:Y:S01]  /*1400*/  LOP3.LUT R7, R7, 0xfffffff8, RZ, 0xc0, !PT ;  /* 0xfffffff807077812 */ /* 0x000fe200078ec0ff */
[----:B------:R-:W-:Y:S01]  /*1410*/  IMAD.IADD R6, R5, 0x1, -R6 ;  /* 0x0000000105067824 */ /* 0x000fe200078e0a06 */
[----:B------:R-:W-:Y:S01]  /*1420*/  UIADD3 UR42, -UR42, UR40, URZ ;  /* 0x000000282a2a7290 */ /* 0x000fe2000fffe13f */
[----:B------:R-:W-:-:S02]  /*1430*/  IMAD.MOV.U32 R5, RZ, RZ, 0x1 ;  /* 0x00000001ff057424 */ /* 0x000fc400078e00ff */
[----:B------:R-:W-:Y:S01]  /*1440*/  IMAD.IADD R90, R90, 0x1, -R7 ;  /* 0x000000015a5a7824 */ /* 0x000fe200078e0a07 */
[----:B-1----:R-:W-:Y:S01]  /*1450*/  ULEA UR41, UR4, UR41, 0x18 ;  /* 0x0000002904297291 */ /* 0x002fe2000f8ec03f */
[----:B------:R-:W1:Y:S01]  /*1460*/  LDC R97, c[0x0][0x288] ;  /* 0x0000a200ff617b82 */ /* 0x000e620000000800 */
[----:B------:R-:W-:Y:S01]  /*1470*/  USHF.L.U32 UR4, UR5, 0x3, URZ ;  /* 0x0000000305047899 */ /* 0x000fe2000800063f */
[--C-:B------:R-:W-:Y:S01]  /*1480*/  IMAD R101, R3, -0x10, -R90.reuse ;  /* 0xfffffff003657824 */ /* 0x100fe200078e0a5a */
[--C-:B------:R-:W-:Y:S01]  /*1490*/  SHF.R.S32.HI R91, RZ, 0x1f, R90.reuse ;  /* 0x0000001fff5b7819 */ /* 0x100fe2000001145a */
[----:B------:R-:W-:Y:S01]  /*14a0*/  USEL UR5, URZ, 0x1, UP0 ;  /* 0x000000013f057887 */ /* 0x000fe20008000000 */
[----:B------:R-:W-:Y:S01]  /*14b0*/  IMAD.SHL.U32 R92, R6, 0x2, RZ ;  /* 0x00000002065c7824 */ /* 0x000fe200078e00ff */
[----:B------:R-:W-:Y:S01]  /*14c0*/  UIADD3 UR46, UR41, 0xa0, URZ ;  /* 0x000000a0292e7890 */ /* 0x000fe2000fffe03f */
[----:B------:R-:W-:Y:S01]  /*14d0*/  VIADD R101, R101, UR6 ;  /* 0x0000000665657c36 */ /* 0x000fe20008000000 */
[----:B------:R-:W0:Y:S01]  /*14e0*/  LDC R99, c[0x0][0x600] ;  /* 0x00018000ff637b82 */ /* 0x000e220000000800 */
[----:B------:R-:W-:Y:S01]  /*14f0*/  IMAD.WIDE R90, R3, 0x10, R90 ;  /* 0x00000010035a7825 */ /* 0x000fe200078e025a */
[----:B------:R-:W-:Y:S01]  /*1500*/  ULOP3.LUT UR4, UR4, 0x8, URZ, 0xc0, !UPT ;  /* 0x0000000804047892 */ /* 0x000fe2000f8ec03f */
[----:B------:R-:W-:Y:S01]  /*1510*/  SHF.R.S32.HI R93, RZ, 0x1f, R92 ;  /* 0x0000001fff5d7819 */ /* 0x000fe2000001145c */
[----:B------:R-:W-:Y:S01]  /*1520*/  ULEA UR43, UR43, UR46, 0x3 ;  /* 0x0000002e2b2b7291 */ /* 0x000fe2000f8e183f */
[----:B------:R-:W-:Y:S01]  /*1530*/  IMAD.MOV.U32 R3, RZ, RZ, -0x1 ;  /* 0xffffffffff037424 */ /* 0x000fe200078e00ff */
[----:B------:R-:W-:Y:S01]  /*1540*/  ULOP3.LUT UR47, UR4, 0x8, URZ, 0x3c, !UPT ;  /* 0x00000008042f7892 */ /* 0x000fe2000f8e3c3f */
[----:B------:R-:W-:Y:S01]  /*1550*/  IMAD.U32 R103, RZ, RZ, UR5 ;  /* 0x00000005ff677e24 */ /* 0x000fe2000f8e00ff */
[C---:B----4-:R-:W-:Y:S01]  /*1560*/  SHF.L.U64.HI R95, R94.reuse, 0x3, R95 ;  /* 0x000000035e5f7819 */ /* 0x050fe2000001025f */
[----:B------:R-:W-:Y:S01]  /*1570*/  IMAD.SHL.U32 R94, R94, 0x8, RZ ;  /* 0x000000085e5e7824 */ /* 0x000fe200078e00ff */
[-C--:B---3--:R-:W-:Y:S01]  /*1580*/  SHF.L.U32 R3, R3, R96.reuse, RZ ;  /* 0x0000006003037219 */ /* 0x088fe200000006ff */
[----:B------:R-:W-:Y:S01]  /*1590*/  ULOP3.LUT UR44, UR4, 0x18, URZ, 0x3c, !UPT ;  /* 0x00000018042c7892 */ /* 0x000fe2000f8e3c3f */
[----:B------:R-:W-:-:S02]  /*15a0*/  SHF.L.U32 R96, R5, R96, RZ ;  /* 0x0000006005607219 */ /* 0x000fc400000006ff */
[----:B------:R-:W-:Y:S01]  /*15b0*/  LOP3.LUT R100, RZ, R3, RZ, 0x33, !PT ;  /* 0x00000003ff647212 */ /* 0x000fe200078e33ff */
[----:B-1----:R-:W-:Y:S02]  /*15c0*/  IMAD R97, R6, -0x2, R97 ;  /* 0xfffffffe06617824 */ /* 0x002fe400078e0261 */
[----:B0-----:R-:W-:Y:S01]  /*15d0*/  VIADD R99, R99, 0xffffffff ;  /* 0xffffffff63637836 */ /* 0x001fe20000000000 */
[----:B--2---:R-:W-:-:S07]  /*15e0*/  SHF.L.U64.HI R98, R8, 0x1, R0 ;  /* 0x0000000108627819 */ /* 0x004fce0000010200 */
.L_x_163:
[----:B------:R-:W-:-:S04]  /*15f0*/  SHF.L.U32 R0, R103, 0x1f, RZ ;  /* 0x0000001f67007819 */ /* 0x000fc800000006ff */
[----:B------:R-:W0:Y:S02]  /*1600*/  SYNCS.PHASECHK.TRANS64.TRYWAIT P0, [UR43+-0x8], R0 ;  /* 0xfffff800ff0075a7 */ /* 0x000e24000800016b */
[----:B01-34-:R-:W-:Y:S05]  /*1610*/  @!P0 BRA `(.L_x_16) ;  /* 0x0000006400148947 */ /* 0x01bfea0003800000 */
.L_x_190:
[----:B------:R-:W-:Y:S02]  /*1620*/  ULDC UR4, c[0x0][0x28c] ;  /* 0x0000a30000047ab9 */ /* 0x000fe40000000800 */
[----:B------:R-:W-:-:S13]  /*1630*/  ISETP.LT.AND P0, PT, RZ, UR4, PT ;  /* 0x00000004ff007c0c */ /* 0x000fda000bf01270 */
[----:B------:R-:W-:Y:S05]  /*1640*/  @P0 BRA `(.L_x_17) ;  /* 0x0000000000400947 */ /* 0x000fea0003800000 */
[----:B0-----:R-:W-:Y:S01]  /*1650*/  MOV R0, 0x0 ;  /* 0x0000000000007802 */ /* 0x001fe20000000f00 */
[----:B------:R-:W-:Y:S01]  /*1660*/  ULDC.64 UR4, c[0x4][0x68] ;  /* 0x01001a0000047ab9 */ /* 0x000fe20000000a00 */
[----:B------:R-:W-:Y:S01]  /*1670*/  ULDC.64 UR6, c[0x4][0x8] ;  /* 0x0100020000067ab9 */ /* 0x000fe20000000a00 */
[----:B------:R-:W-:Y:S01]  /*1680*/  IMAD.U32 R4, RZ, RZ, UR4 ;  /* 0x00000004ff047e24 */ /* 0x000fe2000f8e00ff */
[----:B------:R0:W1:Y:S01]  /*1690*/  LDC.64 R14, c[0x4][R0] ;  /* 0x01000000000e7b82 */ /* 0x0000620000000a00 */
[----:B------:R-:W-:Y:S01]  /*16a0*/  IMAD.U32 R5, RZ, RZ, UR5 ;  /* 0x00000005ff057e24 */ /* 0x000fe2000f8e00ff */
[----:B------:R-:W-:Y:S01]  /*16b0*/  ULDC.64 UR4, c[0x4][0x70] ;  /* 0x01001c0000047ab9 */ /* 0x000fe20000000a00 */
[----:B------:R-:W-:Y:S02]  /*16c0*/  IMAD.U32 R10, RZ, RZ, UR6 ;  /* 0x00000006ff0a7e24 */ /* 0x000fe4000f8e00ff */
[----:B------:R-:W-:Y:S02]  /*16d0*/  IMAD.U32 R6, RZ, RZ, UR4 ;  /* 0x00000004ff067e24 */ /* 0x000fe4000f8e00ff */
[----:B------:R-:W-:-:S02]  /*16e0*/  IMAD.U32 R7, RZ, RZ, UR5 ;  /* 0x00000005ff077e24 */ /* 0x000fc4000f8e00ff */
[----:B------:R-:W-:Y:S02]  /*16f0*/  IMAD.U32 R11, RZ, RZ, UR7 ;  /* 0x00000007ff0b7e24 */ /* 0x000fe4000f8e00ff */
[----:B------:R-:W-:Y:S02]  /*1700*/  IMAD.MOV.U32 R8, RZ, RZ, 0x1e1 ;  /* 0x000001e1ff087424 */ /* 0x000fe400078e00ff */
[----:B------:R-:W-:Y:S02]  /*1710*/  IMAD.MOV.U32 R12, RZ, RZ, 0x1 ;  /* 0x00000001ff0c7424 */ /* 0x000fe400078e00ff */
[----:B0-----:R-:W-:-:S07]  /*1720*/  IMAD.MOV.U32 R13, RZ, RZ, RZ ;  /* 0x000000ffff0d7224 */ /* 0x001fce00078e00ff */
[----:B------:R-:W-:-:S07]  /*1730*/  LEPC R20, `(.L_x_17) ;  /* 0x000000001014794e */ /* 0x000fce0000000000 */
[----:B-1---5:R-:W-:Y:S05]  /*1740*/  CALL.ABS.NOINC R14 ;  /* 0x000000000e007343 */ /* 0x022fea0003c00000 */
.L_x_17:
[----:B------:R-:W-:-:S13]  /*1750*/  ISETP.NE.AND P0, PT, R102, 0x3, PT ;  /* 0x000000036600780c */ /* 0x000fda0003f05270 */
[----:B------:R-:W-:Y:S05]  /*1760*/  @!P0 BRA `(.L_x_18) ;  /* 0x0000000000048947 */ /* 0x000fea0003800000 */
[----:B------:R-:W-:Y:S01]  /*1770*/  BPT.TRAP 0x1 ;  /* 0x000000040000795c */ /* 0x000fe20000300000 */
.L_x_18:
[----:B0-----:R-:W-:Y:S02]  /*1780*/  IMAD.U32 R3, RZ, RZ, UR38 ;  /* 0x00000026ff037e24 */ /* 0x001fe4000f8e00ff */
[----:B------:R-:W-:-:S03]  /*1790*/  IMAD.U32 R0, RZ, RZ, UR39 ;  /* 0x00000027ff007e24 */ /* 0x000fc6000f8e00ff */
[----:B------:R-:W-:Y:S02]  /*17a0*/  LEA R3, R3, UR41, 0x3 ;  /* 0x0000002903037c11 */ /* 0x000fe4000f8e18ff */
[----:B------:R-:W-:-:S04]  /*17b0*/  SHF.L.U32 R0, R0, 0x1f, RZ ;  /* 0x0000001f00007819 */ /* 0x000fc800000006ff */
[----:B------:R0:W1:Y:S01]  /*17c0*/  SYNCS.PHASECHK.TRANS64.TRYWAIT P1, [R3+URZ], R0 ;  /* 0x00000000030075a7 */ /* 0x000062000802017f */
[----:B------:R-:W-:Y:S05]  /*17d0*/  @!P0 BRA `(.L_x_19) ;  /* 0x0000000000048947 */ /* 0x000fea0003800000 */
[----:B------:R-:W-:Y:S01]  /*17e0*/  BPT.TRAP 0x1 ;  /* 0x000000040000795c */ /* 0x000fe20000300000 */
.L_x_19:
[----:B------:R-:W-:-:S05]  /*17f0*/  IMAD.U32 R4, RZ, RZ, UR42 ;  /* 0x0000002aff047e24 */ /* 0x000fca000f8e00ff */
[----:B------:R-:W-:Y:S01]  /*1800*/  ISETP.GE.AND P2, PT, R4, 0x1, PT ;  /* 0x000000010400780c */ /* 0x000fe20003f46270 */
[----:B-1----:R-:W-:-:S12]  /*1810*/  @P1 BRA `(.L_x_20) ;  /* 0x0000000000081947 */ /* 0x002fd80003800000 */
[----:B------:R-:W1:Y:S02]  /*1820*/  SYNCS.PHASECHK.TRANS64.TRYWAIT P1, [R3+URZ], R0 ;  /* 0x00000000030075a7 */ /* 0x000e64000802017f */
[----:B-1----:R-:W-:Y:S05]  /*1830*/  @!P1 BRA `(.L_x_21) ;  /* 0x0000006000a49947 */ /* 0x002fea0003800000 */
.L_x_20:
[----:B------:R-:W-:Y:S05]  /*1840*/  WARPSYNC.ALL ;  /* 0x0000000000007948 */ /* 0x000fea0003800000 */
[----:B------:R-:W-:Y:S01]  /*1850*/  UIADD3 UR4, UR41, 0x180, URZ ;  /* 0x0000018029047890 */ /* 0x000fe2000fffe03f */
[----:B------:R-:W-:Y:S01]  /*1860*/  WARPGROUP.ARRIVE ;  /* 0x00000000000079c5 */ /* 0x000fe20000000000 */
[----:B------:R-:W-:Y:S02]  /*1870*/  UIADD3 UR5, UR41, 0x12180, URZ ;  /* 0x0001218029057890 */ /* 0x000fe4000fffe03f */
[----:B------:R-:W-:Y:S02]  /*1880*/  USHF.R.U32.HI UR4, URZ, 0x4, UR4 ;  /* 0x000000043f047899 */ /* 0x000fe40008011604 */
[----:B------:R-:W-:-:S02]  /*1890*/  USHF.R.U32.HI UR5, URZ, 0x4, UR5 ;  /* 0x000000043f057899 */ /* 0x000fc40008011605 */
[----:B------:R-:W-:Y:S02]  /*18a0*/  ULOP3.LUT UR4, UR4, 0x3fff, URZ, 0xc0, !UPT ;  /* 0x00003fff04047892 */ /* 0x000fe4000f8ec03f */
[----:B------:R-:W-:Y:S02]  /*18b0*/  ULOP3.LUT UR5, UR5, 0x3fff, URZ, 0xc0, !UPT ;  /* 0x00003fff05057892 */ /* 0x000fe4000f8ec03f */
[----:B------:R-:W-:Y:S02]  /*18c0*/  ULOP3.LUT UR8, UR4, 0x10000, URZ, 0xfc, !UPT ;  /* 0x0001000004087892 */ /* 0x000fe4000f8efc3f */
[----:B------:R-:W-:Y:S02]  /*18d0*/  ULOP3.LUT UR9, UR5, 0x10000, URZ, 0xfc, !UPT ;  /* 0x0001000005097892 */ /* 0x000fe4000f8efc3f */
[----:B------:R-:W-:Y:S02]  /*18e0*/  ULEA UR10, UR38, UR8, 0x9 ;  /* 0x00000008260a7291 */ /* 0x000fe4000f8e483f */
[----:B------:R-:W-:Y:S01]  /*18f0*/  ULEA UR11, UR38, UR9, 0xa ;  /* 0x00000009260b7291 */ /* 0x000fe2000f8e503f */
[----:B------:R-:W-:Y:S01]  /*1900*/  UMOV UR5, 0x40000040 ;  /* 0x4000004000057882 */ /* 0x000fe20000000000 */
[----:B------:R-:W-:-:S03]  /*1910*/  UMOV UR7, 0x40000040 ;  /* 0x4000004000077882 */ /* 0x000fc60000000000 */
[----:B------:R-:W-:Y:S02]  /*1920*/  UMOV UR4, UR10 ;  /* 0x0000000a00047c82 */ /* 0x000fe40008000000 */
[----:B------:R-:W-:Y:S02]  /*1930*/  UMOV UR6, UR11 ;  /* 0x0000000b00067c82 */ /* 0x000fe40008000000 */
[----:B------:R-:W-:Y:S01]  /*1940*/  HGMMA.64x128x16.F32 R24, gdesc[UR4], RZ, !UPT, gsb0 ;  /* 0x01e00000041879f0 */ /* 0x000fe2000c0008ff */
[----:B------:R-:W-:Y:S02]  /*1950*/  UIADD3 UR4, UR10, 0x2, URZ ;  /* 0x000000020a047890 */ /* 0x000fe4000fffe03f */
[----:B------:R-:W-:Y:S01]  /*1960*/  UIADD3 UR6, UR11, 0x2, URZ ;  /* 0x000000020b067890 */ /* 0x000fe2000fffe03f */
[----:B------:R-:W-:Y:S01]  /*1970*/  UMOV UR5, 0x40000040 ;  /* 0x4000004000057882 */ /* 0x000fe20000000000 */
[----:B------:R-:W-:Y:S01]  /*1980*/  UMOV UR7, 0x40000040 ;  /* 0x4000004000077882 */ /* 0x000fe20000000000 */
[----:B------:R-:W-:-:S02]  /*1990*/  WARPGROUP.DEPBAR.LE gsb0, 0x0 ;  /* 0x00008000000079c5 */ /* 0x000fc40000010000 */
[----:B------:R-:W-:-:S06]  /*19a0*/  WARPGROUP.ARRIVE ;  /* 0x00000000000079c5 */ /* 0x000fcc0000000000 */
[----:B------:R-:W-:Y:S01]  /*19b0*/  HGMMA.64x128x16.F32 R24, gdesc[UR4], R24, gsb0 ;  /* 0x01e00000041879f0 */ /* 0x000fe20008000818 */
[----:B------:R-:W-:Y:S02]  /*19c0*/  UIADD3 UR4, UR10, 0x4, URZ ;  /* 0x000000040a047890 */ /* 0x000fe4000fffe03f */
[----:B------:R-:W-:Y:S01]  /*19d0*/  UIADD3 UR6, UR11, 0x4, URZ ;  /* 0x000000040b067890 */ /* 0x000fe2000fffe03f */
[----:B------:R-:W-:Y:S01]  /*19e0*/  UMOV UR5, 0x40000040 ;  /* 0x4000004000057882 */ /* 0x000fe20000000000 */
[----:B------:R-:W-:Y:S01]  /*19f0*/  UMOV UR7, 0x40000040 ;  /* 0x4000004000077882 */ /* 0x000fe20000000000 */
[----:B------:R-:W-:Y:S02]  /*1a00*/  WARPGROUP.DEPBAR.LE gsb0, 0x0 ;  /* 0x00008000000079c5 */ /* 0x000fe40000010000 */
        /* <DEDUP_REMOVED lines=8> */
[----:B------:R-:W-:Y:S03]  /*1a90*/  HGMMA.64x128x16.F32 R24, gdesc[UR4], R24, gsb0 ;  /* 0x01e00000041879f0 */ /* 0x000fe60008000818 */
[----:B------:R-:W-:Y:S02]  /*1aa0*/  WARPGROUP.DEPBAR.LE gsb0, 0x0 ;  /* 0x00008000000079c5 */ /* 0x000fe40000010000 */
[----:B------:R-:W-:Y:S05]  /*1ab0*/  @!P2 BRA `(.L_x_22) ;  /* 0x000000040010a947 */ /* 0x000fea0003800000 */
[----:B------:R-:W-:Y:S01]  /*1ac0*/  UIADD3 UR4, UR38, 0x1, URZ ;  /* 0x0000000126047890 */ /* 0x000fe2000fffe03f */
[----:B01----:R-:W-:Y:S01]  /*1ad0*/  IMAD.U32 R0, RZ, RZ, UR42 ;  /* 0x0000002aff007e24 */ /* 0x003fe2000f8e00ff */
[----:B------:R-:W-:Y:S02]  /*1ae0*/  UMOV UR11, UR38 ;  /* 0x00000026000b7c82 */ /* 0x000fe40008000000 */
[----:B------:R-:W-:-:S04]  /*1af0*/  UISETP.NE.AND UP0, UPT, UR4, 0x9, UPT ;  /* 0x000000090400788c */ /* 0x000fc8000bf05270 */
[----:B------:R-:W-:Y:S02]  /*1b00*/  USEL UR5, URZ, 0x1, UP0 ;  /* 0x000000013f057887 */ /* 0x000fe40008000000 */
[----:B------:R-:W-:Y:S02]  /*1b10*/  USEL UR10, UR4, URZ, UP0 ;  /* 0x0000003f040a7287 */ /* 0x000fe40008000000 */
[----:B------:R-:W-:-:S06]  /*1b20*/  ULOP3.LUT UR5, UR39, UR5, URZ, 0x3c, !UPT ;  /* 0x0000000527057292 */ /* 0x000fcc000f8e3c3f */
[----:B------:R-:W-:-:S07]  /*1b30*/  IMAD.U32 R5, RZ, RZ, UR5 ;  /* 0x00000005ff057e24 */ /* 0x000fce000f8e00ff */
.L_x_29:
[----:B01----:R-:W-:Y:S05]  /*1b40*/  @!P0 BRA `(.L_x_23) ;  /* 0x0000000000048947 */ /* 0x003fea0003800000 */
[----:B------:R-:W-:Y:S01]  /*1b50*/  BPT.TRAP 0x1 ;  /* 0x000000040000795c */ /* 0x000fe20000300000 */
.L_x_23:
[----:B------:R-:W-:Y:S01]  /*1b60*/  ULEA UR4, UR10, UR41, 0x3 ;  /* 0x000000290a047291 */ /* 0x000fe2000f8e183f */
[----:B------:R-:W-:-:S08]  /*1b70*/  SHF.L.U32 R3, R5, 0x1f, RZ ;  /* 0x0000001f05037819 */ /* 0x000fd000000006ff */
[----:B------:R0:W1:Y:S01]  /*1b80*/  SYNCS.PHASECHK.TRANS64.TRYWAIT P1, [UR4], R3 ;  /* 0x00000003ff0075a7 */ /* 0x0000620008020144 */
[----:B------:R-:W-:Y:S05]  /*1b90*/  @!P0 BRA `(.L_x_24) ;  /* 0x0000000000048947 */ /* 0x000fea0003800000 */
[----:B------:R-:W-:Y:S01]  /*1ba0*/  BPT.TRAP 0x1 ;  /* 0x000000040000795c */ /* 0x000fe20000300000 */
.L_x_24:
[----:B-1----:R-:W-:Y:S05]  /*1bb0*/  @P1 BRA `(.L_x_25) ;  /* 0x0000000000081947 */ /* 0x002fea0003800000 */
[----:B------:R-:W1:Y:S02]  /*1bc0*/  SYNCS.PHASECHK.TRANS64.TRYWAIT P1, [UR4], R3 ;  /* 0x00000003ff0075a7 */ /* 0x000e640008020144 */
[----:B-1----:R-:W-:Y:S05]  /*1bd0*/  @!P1 BRA `(.L_x_26) ;  /* 0x0000005c00d09947 */ /* 0x002fea0003800000 */
.L_x_25:
[----:B------:R-:W-:Y:S01]  /*1be0*/  ULEA UR12, UR10, UR8, 0x9 ;  /* 0x000000080a0c7291 */ /* 0x000fe2000f8e483f */
[----:B------:R-:W-:Y:S01]  /*1bf0*/  WARPGROUP.ARRIVE ;  /* 0x00000000000079c5 */ /* 0x000fe20000000000 */
[----:B------:R-:W-:Y:S01]  /*1c00*/  ULEA UR13, UR10, UR9, 0xa ;  /* 0x000000090a0d7291 */ /* 0x000fe2000f8e503f */
[----:B------:R-:W-:Y:S01]  /*1c10*/  UMOV UR5, 0x40000040 ;  /* 0x4000004000057882 */ /* 0x000fe20000000000 */
[----:B------:R-:W-:-:S03]  /*1c20*/  UMOV UR7, 0x40000040 ;  /* 0x4000004000077882 */ /* 0x000fc60000000000 */
[----:B------:R-:W-:Y:S02]  /*1c30*/  UMOV UR4, UR12 ;  /* 0x0000000c00047c82 */ /* 0x000fe40008000000 */
[----:B------:R-:W-:Y:S02]  /*1c40*/  UMOV UR6, UR13 ;  /* 0x0000000d00067c82 */ /* 0x000fe40008000000 */
[----:B------:R-:W-:Y:S01]  /*1c50*/  HGMMA.64x128x16.F32 R24, gdesc[UR4], R24, gsb0 ;  /* 0x01e00000041879f0 */ /* 0x000fe20008000818 */
        /* <DEDUP_REMOVED lines=23> */
[----:B------:R-:W-:Y:S01]  /*1dd0*/  BPT.TRAP 0x1 ;  /* 0x000000040000795c */ /* 0x000fe20000300000 */
.L_x_27:
[----:B------:R-:W-:Y:S01]  /*1de0*/  ULEA UR4, UR11, UR41, 0x3 ;  /* 0x000000290b047291 */ /* 0x000fe2000f8e183f */
[----:B------:R-:W-:-:S03]  /*1df0*/  ISETP.GT.U32.AND P1, PT, R23, 0x1, PT ;  /* 0x000000011700780c */ /* 0x000fc60003f24070 */
[----:B------:R-:W-:-:S04]  /*1e00*/  UIADD3 UR4, UR4, 0x48, URZ ;  /* 0x0000004804047890 */ /* 0x000fc8000fffe03f */
[----:B------:R-:W-:-:S09]  /*1e10*/  UPRMT UR4, URZ, 0x654, UR4 ;  /* 0x000006543f047896 */ /* 0x000fd20008000004 */
[----:B------:R-:W-:Y:S01]  /*1e20*/  SYNCS.ARRIVE.TRANS64.RED.A1T0 RZ, [UR4], RZ ;  /* 0x000000ffffff79a7 */ /* 0x000fe20008100404 */
[----:B------:R-:W-:Y:S05]  /*1e30*/  @P1 BRA `(.L_x_28) ;  /* 0x0000000000041947 */ /* 0x000fea0003800000 */
[----:B------:R-:W-:Y:S01]  /*1e40*/  BPT.TRAP 0x1 ;  /* 0x000000040000795c */ /* 0x000fe20000300000 */
.L_x_28:
[----:B------:R-:W-:Y:S01]  /*1e50*/  UIADD3 UR10, UR10, 0x1, URZ ;  /* 0x000000010a0a7890 */ /* 0x000fe2000fffe03f */
[C---:B------:R-:W-:Y:S01]  /*1e60*/  ISETP.GT.AND P1, PT, R0.reuse, 0x1, PT ;  /* 0x000000010000780c */ /* 0x040fe20003f24270 */
[----:B------:R-:W-:Y:S01]  /*1e70*/  UIADD3 UR11, UR11, 0x1, URZ ;  /* 0x000000010b0b7890 */ /* 0x000fe2000fffe03f */
[----:B------:R-:W-:Y:S01]  /*1e80*/  VIADD R0, R0, 0xffffffff ;  /* 0xffffffff00007836 */ /* 0x000fe20000000000 */
[----:B------:R-:W-:Y:S02]  /*1e90*/  UISETP.NE.AND UP0, UPT, UR10, 0x9, UPT ;  /* 0x000000090a00788c */ /* 0x000fe4000bf05270 */
[----:B------:R-:W-:Y:S02]  /*1ea0*/  UISETP.NE.AND UP1, UPT, UR11, 0x9, UPT ;  /* 0x000000090b00788c */ /* 0x000fe4000bf25270 */
[----:B------:R-:W-:Y:S02]  /*1eb0*/  USEL UR4, URZ, 0x1, UP0 ;  /* 0x000000013f047887 */ /* 0x000fe40008000000 */
[----:B------:R-:W-:-:S02]  /*1ec0*/  USEL UR10, UR10, URZ, UP0 ;  /* 0x0000003f0a0a7287 */ /* 0x000fc40008000000 */
[----:B------:R-:W-:Y:S02]  /*1ed0*/  USEL UR11, UR11, URZ, UP1 ;  /* 0x0000003f0b0b7287 */ /* 0x000fe40008800000 */
[----:B------:R-:W-:Y:S01]  /*1ee0*/  LOP3.LUT R5, R5, UR4, RZ, 0x3c, !PT ;  /* 0x0000000405057c12 */ /* 0x000fe2000f8e3cff */
[----:B------:R-:W-:Y:S09]  /*1ef0*/  @P1 BRA `(.L_x_29) ;  /* 0xfffffffc00101947 */ /* 0x000ff2000383ffff */
.L_x_22:
[----:B01----:R-:W0:Y:S01]  /*1f00*/  LDC R0, c[0x0][0x28c] ;  /* 0x0000a300ff007b82 */ /* 0x003e220000000800 */
[----:B------:R-:W-:-:S04]  /*1f10*/  IMAD.U32 R3, RZ, RZ, UR47 ;  /* 0x0000002fff037e24 */ /* 0x000fc8000f8e00ff */
[----:B------:R1:W-:Y:S01]  /*1f20*/  SYNCS.ARRIVE.TRANS64.A1T0 RZ, [R3+UR46], RZ ;  /* 0x000000ff03ff79a7 */ /* 0x0003e2000810002e */
[----:B0-----:R-:W-:-:S13]  /*1f30*/  ISETP.GE.AND P1, PT, R0, 0x1, PT ;  /* 0x000000010000780c */ /* 0x001fda0003f26270 */
[----:B-1----:R-:W-:Y:S05]  /*1f40*/  @!P1 BRA `(.L_x_30) ;  /* 0x0000000000349947 */ /* 0x002fea0003800000 */
[----:B------:R-:W-:Y:S05]  /*1f50*/  @!P0 BRA `(.L_x_31) ;  /* 0x0000000000048947 */ /* 0x000fea0003800000 */
[----:B------:R-:W-:Y:S01]  /*1f60*/  BPT.TRAP 0x1 ;  /* 0x000000040000795c */ /* 0x000fe20000300000 */
.L_x_31:
[----:B------:R-:W-:Y:S01]  /*1f70*/  UIADD3 UR6, UR38, UR42, URZ ;  /* 0x0000002a26067290 */ /* 0x000fe2000fffe03f */
[----:B------:R-:W-:-:S03]  /*1f80*/  ISETP.GT.U32.AND P0, PT, R23, 0x1, PT ;  /* 0x000000011700780c */ /* 0x000fc60003f04070 */
[----:B------:R-:W-:-:S04]  /*1f90*/  UIMAD.WIDE.U32 UR4, UR6, 0x38e38e39, URZ ;  /* 0x38e38e39060478a5 */ /* 0x000fc8000f8e003f */
[----:B------:R-:W-:-:S04]  /*1fa0*/  USHF.R.U32.HI UR4, URZ, 0x1, UR5 ;  /* 0x000000013f047899 */ /* 0x000fc80008011605 */
[----:B------:R-:W-:-:S04]  /*1fb0*/  UIMAD UR6, UR4, -0x9, UR6 ;  /* 0xfffffff7040678a4 */ /* 0x000fc8000f8e0206 */
[----:B------:R-:W-:-:S04]  /*1fc0*/  ULEA UR6, UR6, UR41, 0x3 ;  /* 0x0000002906067291 */ /* 0x000fc8000f8e183f */
[----:B------:R-:W-:-:S04]  /*1fd0*/  UIADD3 UR6, UR6, 0x48, URZ ;  /* 0x0000004806067890 */ /* 0x000fc8000fffe03f */
[----:B------:R-:W-:-:S09]  /*1fe0*/  UPRMT UR6, URZ, 0x654, UR6 ;  /* 0x000006543f067896 */ /* 0x000fd20008000006 */
[----:B------:R-:W-:Y:S01]  /*1ff0*/  SYNCS.ARRIVE.TRANS64.RED.A1T0 RZ, [UR6], RZ ;  /* 0x000000ffffff79a7 */ /* 0x000fe20008100406 */
[----:B------:R-:W-:Y:S05]  /*2000*/  @P0 BRA `(.L_x_30) ;  /* 0x0000000000040947 */ /* 0x000fea0003800000 */
[----:B------:R-:W-:Y:S01]  /*2010*/  BPT.TRAP 0x1 ;  /* 0x000000040000795c */ /* 0x000fe20000300000 */
.L_x_30:
[----:B------:R-:W-:Y:S01]  /*2020*/  SHF.L.U32 R0, R103, 0x1f, RZ ;  /* 0x0000001f67007819 */ /* 0x000fe200000006ff */
[----:B------:R-:W-:Y:S01]  /*2030*/  UIADD3 UR38, UR38, UR45, URZ ;  /* 0x0000002d26267290 */ /* 0x000fe2000fffe03f */
[----:B------:R-:W-:Y:S01]  /*2040*/  SHF.R.S32.HI R9, RZ, 0x1f, R19 ;  /* 0x0000001fff097819 */ /* 0x000fe20000011413 */
[----:B------:R-:W-:Y:S01]  /*2050*/  UISETP.GE.U32.AND UP1, UPT, UR45, 0x9, UPT ;  /* 0x000000092d00788c */ /* 0x000fe2000bf26070 */
[----:B------:R-:W0:Y:S01]  /*2060*/  SYNCS.PHASECHK.TRANS64.TRYWAIT P0, [UR43+0x8], R0 ;  /* 0x00000800ff0075a7 */ /* 0x000e22000800016b */
[----:B------:R-:W-:-:S04]  /*2070*/  UISETP.GT.U32.AND UP0, UPT, UR38, 0x8, UPT ;  /* 0x000000082600788c */ /* 0x000fc8000bf04070 */
[----:B------:R-:W-:-:S04]  /*2080*/  UISETP.LT.U32.AND UP0, UPT, UR45, 0x9, UP0 ;  /* 0x000000092d00788c */ /* 0x000fc80008701070 */
[----:B------:R-:W-:Y:S02]  /*2090*/  USEL UR6, URZ, 0x1, !UP0 ;  /* 0x000000013f067887 */ /* 0x000fe4000c000000 */
[----:B------:R-:W-:Y:S02]  /*20a0*/  @UP1 UIMAD.WIDE.U32 UR4, UR38, 0x38e38e39, URZ ;  /* 0x38e38e39260418a5 */ /* 0x000fe4000f8e003f */
[----:B------:R-:W-:Y:S02]  /*20b0*/  ULOP3.LUT UR39, UR39, UR6, URZ, 0x3c, !UPT ;  /* 0x0000000627277292 */ /* 0x000fe4000f8e3c3f */
[----:B------:R-:W-:-:S04]  /*20c0*/  @UP1 USHF.R.U32.HI UR4, URZ, 0x1, UR5 ;  /* 0x000000013f041899 */ /* 0x000fc80008011605 */
[----:B------:R-:W-:Y:S01]  /*20d0*/  @UP1 ULOP3.LUT UR39, UR39, 0x1, UR4, 0x78, !UPT ;  /* 0x0000000127271892 */ /* 0x000fe2000f8e7804 */
[----:B0-----:R-:W-:Y:S11]  /*20e0*/  @!P0 BRA `(.L_x_32) ;  /* 0x0000005800a48947 */ /* 0x001ff60003800000 */
.L_x_191:
[----:B------:R-:W-:Y:S01]  /*20f0*/  ULDC.64 UR4, c[0x0][0x5d0] ;  /* 0x0001740000047ab9 */ /* 0x000fe20000000a00 */
[----:B------:R-:W-:Y:S01]  /*2100*/  ULDC UR6, c[0x0][0x284] ;  /* 0x0000a10000067ab9 */ /* 0x000fe20000000800 */
[----:B0-----:R-:W-:Y:S02]  /*2110*/  IMAD R0, R9, UR4, RZ ;  /* 0x0000000409007c24 */ /* 0x001fe4000f8e02ff */
[----:B------:R-:W-:Y:S02]  /*2120*/  IMAD.SHL.U32 R12, R18, 0x80, RZ ;  /* 0x00000080120c7824 */ /* 0x000fe400078e00ff */
[C---:B------:R-:W-:Y:S02]  /*2130*/  IMAD R3, R19.reuse, UR5, R0 ;  /* 0x0000000513037c24 */ /* 0x040fe4000f8e0200 */
[----:B------:R-:W-:Y:S01]  /*2140*/  IMAD.SHL.U32 R0, R22, 0x40, RZ ;  /* 0x0000004016007824 */ /* 0x000fe200078e00ff */
[----:B------:R-:W-:Y:S01]  /*2150*/  SHF.R.S32.HI R13, RZ, 0x1f, R12 ;  /* 0x0000001fff0d7819 */ /* 0x000fe2000001140c */
[----:B------:R-:W-:Y:S01]  /*2160*/  IMAD.WIDE.U32 R4, R19, UR4, R92 ;  /* 0x0000000413047c25 */ /* 0x000fe2000f8e005c */
[----:B------:R-:W-:-:S02]  /*2170*/  ULDC.64 UR4, c[0x0][0x5c8] ;  /* 0x0001720000047ab9 */ /* 0x000fc40000000a00 */
[----:B------:R-:W-:Y:S01]  /*2180*/  ISETP.GE.AND P0, PT, R0, UR6, PT ;  /* 0x0000000600007c0c */ /* 0x000fe2000bf06270 */
[----:B------:R-:W-:Y:S01]  /*2190*/  ULDC UR6, c[0x0][0x288] ;  /* 0x0000a20000067ab9 */ /* 0x000fe20000000800 */
[----:B------:R-:W-:Y:S01]  /*21a0*/  IADD3 R4, P1, R12, R4, RZ ;  /* 0x000000040c047210 */ /* 0x000fe20007f3e0ff */
[----:B------:R-:W-:Y:S01]  /*21b0*/  IMAD.WIDE R20, R22, 0x40, R90 ;  /* 0x0000004016147825 */ /* 0x000fe200078e025a */
[----:B------:R-:W-:Y:S02]  /*21c0*/  ISETP.GE.OR P0, PT, R12, UR6, P0 ;  /* 0x000000060c007c0c */ /* 0x000fe40008706670 */
[----:B------:R-:W-:Y:S01]  /*21d0*/  IADD3.X R5, R13, R5, R3, P1, !PT ;  /* 0x000000050d057210 */ /* 0x000fe20000ffe403 */
[----:B------:R-:W-:-:S04]  /*21e0*/  IMAD R7, R21, UR4, RZ ;  /* 0x0000000415077c24 */ /* 0x000fc8000f8e02ff */
[C---:B------:R-:W-:Y:S02]  /*21f0*/  IMAD R7, R20.reuse, UR5, R7 ;  /* 0x0000000514077c24 */ /* 0x040fe4000f8e0207 */
[----:B------:R-:W-:-:S04]  /*2200*/  IMAD.WIDE.U32 R104, R20, UR4, R4 ;  /* 0x0000000414687c25 */ /* 0x000fc8000f8e0004 */
[----:B------:R-:W-:Y:S05]  /*2210*/  @P0 BRA `(.L_x_33) ;  /* 0x0000003c00dc0947 */ /* 0x000fea0003800000 */
[----:B-----5:R-:W-:Y:S01]  /*2220*/  FSETP.NEU.AND P0, PT, R89, RZ, PT ;  /* 0x000000ff5900720b */ /* 0x020fe20003f0d000 */
[----:B------:R-:W-:Y:S01]  /*2230*/  IMAD.IADD R3, R97, 0x1, -R12 ;  /* 0x0000000161037824 */ /* 0x000fe200078e0a0c */
[----:B------:R-:W-:Y:S01]  /*2240*/  BSSY B0, `(.L_x_33) ;  /* 0x00003f4000007945 */ /* 0x000fe20003800000 */
[----:B------:R-:W-:Y:S02]  /*2250*/  IMAD.IADD R0, R101, 0x1, -R0 ;  /* 0x0000000165007824 */ /* 0x000fe400078e0a00 */
[----:B------:R-:W-:Y:S01]  /*2260*/  IMAD.IADD R113, R105, 0x1, R7 ;  /* 0x0000000169717824 */ /* 0x000fe200078e0207 */
[----:B------:R-:W-:-:S04]  /*2270*/  ISETP.GT.AND P2, PT, R3, RZ, PT ;  /* 0x000000ff0300720c */ /* 0x000fc80003f44270 */
[----:B------:R-:W-:-:S03]  /*2280*/  ISETP.GT.AND P1, PT, R0, RZ, P2 ;  /* 0x000000ff0000720c */ /* 0x000fc60001724270 */
[----:B------:R-:W-:Y:S10]  /*2290*/  @!P0 BRA `(.L_x_34) ;  /* 0x0000002c00208947 */ /* 0x000ff40003800000 */
[----:B------:R-:W0:Y:S01]  /*22a0*/  LDC.64 R106, c[0x0][0x5b8] ;  /* 0x00016e00ff6a7b82 */ /* 0x000e220000000a00 */
[----:B------:R-:W-:-:S07]  /*22b0*/  ULDC.64 UR4, c[0x0][0x5c0] ;  /* 0x0001700000047ab9 */ /* 0x000fce0000000a00 */
[----:B------:R-:W1:Y:S08]  /*22c0*/  LDC.64 R108, c[0x0][0x5b0] ;  /* 0x00016c00ff6c7b82 */ /* 0x000e700000000a00 */
[----:B------:R-:W2:Y:S01]  /*22d0*/  LDC.64 R110, c[0x0][0x5a8] ;  /* 0x00016a00ff6e7b82 */ /* 0x000ea20000000a00 */
[-C--:B0-----:R-:W-:Y:S02]  /*22e0*/  IMAD R6, R9, R106.reuse, RZ ;  /* 0x0000006a09067224 */ /* 0x081fe400078e02ff */
[----:B------:R-:W-:-:S04]  /*22f0*/  IMAD.WIDE.U32 R4, R19, R106, R92 ;  /* 0x0000006a13047225 */ /* 0x000fc800078e005c */
[----:B------:R-:W-:Y:S01]  /*2300*/  IMAD R105, R19, R107, R6 ;  /* 0x0000006b13697224 */ /* 0x000fe200078e0206 */
[----:B------:R-:W-:Y:S01]  /*2310*/  IADD3 R6, P0, R12, R4, RZ ;  /* 0x000000040c067210 */ /* 0x000fe20007f1e0ff */
[----:B-1----:R-:W-:-:S03]  /*2320*/  IMAD R4, R21, R108, RZ ;  /* 0x0000006c15047224 */ /* 0x002fc600078e02ff */
[----:B------:R-:W-:Y:S01]  /*2330*/  IADD3.X R7, R13, R5, R105, P0, !PT ;  /* 0x000000050d077210 */ /* 0x000fe200007fe469 */
[C---:B------:R-:W-:Y:S02]  /*2340*/  IMAD R107, R20.reuse, R109, R4 ;  /* 0x0000006d146b7224 */ /* 0x040fe400078e0204 */
[----:B------:R-:W-:-:S04]  /*2350*/  IMAD.WIDE.U32 R4, R20, R108, R6 ;  /* 0x0000006c14047225 */ /* 0x000fc800078e0006 */
[----:B------:R-:W-:Y:S01]  /*2360*/  IMAD.IADD R5, R5, 0x1, R107 ;  /* 0x0000000105057824 */ /* 0x000fe200078e026b */
[----:B--2---:R-:W-:-:S04]  /*2370*/  LEA R10, P0, R4, R110, 0x1 ;  /* 0x0000006e040a7211 */ /* 0x004fc800078008ff */
[----:B------:R-:W-:-:S05]  /*2380*/  LEA.HI.X R11, R4, R111, R5, 0x1, P0 ;  /* 0x0000006f040b7211 */ /* 0x000fca00000f0c05 */
[----:B------:R-:W2:Y:S01]  /*2390*/  @P1 LDG.E.LTC128B.U16 R18, desc[UR36][R10.64] ;  /* 0x000000240a121981 */ /* 0x000ea2000c1e1520 */
[----:B------:R-:W-:Y:S01]  /*23a0*/  IMAD.WIDE.U32 R4, R20, R108, R12 ;  /* 0x0000006c14047225 */ /* 0x000fe200078e000c */
[----:B------:R-:W-:Y:S02]  /*23b0*/  BSSY B1, `(.L_x_35) ;  /* 0x0000015000017945 */ /* 0x000fe40003800000 */
[----:B------:R-:W-:-:S04]  /*23c0*/  IADD3 R14, P0, R92, R4, RZ ;  /* 0x000000045c0e7210 */ /* 0x000fc80007f1e0ff */
[----:B------:R-:W-:Y:S02]  /*23d0*/  IADD3.X R15, R93, R107, R5, P0, !PT ;  /* 0x0000006b5d0f7210 */ /* 0x000fe400007fe405 */
[----:B------:R-:W-:Y:S01]  /*23e0*/  LEA R8, P0, R104, UR4, 0x1 ;  /* 0x0000000468087c11 */ /* 0x000fe2000f8008ff */
[----:B------:R-:W-:-:S03]  /*23f0*/  IMAD.WIDE.U32 R14, R19, R106, R14 ;  /* 0x0000006a130e7225 */ /* 0x000fc600078e000e */
[----:B------:R-:W-:Y:S02]  /*2400*/  LEA.HI.X R9, R104, UR5, R113, 0x1, P0 ;  /* 0x0000000568097c11 */ /* 0x000fe400080f0c71 */
[----:B------:R-:W-:-:S04]  /*2410*/  ISETP.GT.AND P0, PT, R3, 0x1, PT ;  /* 0x000000010300780c */ /* 0x000fc80003f04270 */
[----:B------:R-:W-:Y:S01]  /*2420*/  ISETP.GT.AND P3, PT, R0, RZ, P0 ;  /* 0x000000ff0000720c */ /* 0x000fe20000764270 */
[----:B--2---:R-:W-:-:S05]  /*2430*/  HADD2.F32 R4, -RZ, R18.H0_H0 ;  /* 0x20000012ff047230 */ /* 0x004fca0000004100 */
[----:B------:R-:W-:Y:S01]  /*2440*/  FMUL R5, R4, R89 ;  /* 0x0000005904057220 */ /* 0x000fe20000400000 */
[----:B------:R-:W-:-:S03]  /*2450*/  LEA R4, P4, R14, R110, 0x1 ;  /* 0x0000006e0e047211 */ /* 0x000fc600078808ff */
[----:B------:R-:W-:-:S05]  /*2460*/  FFMA R5, R24, R88, R5 ;  /* 0x0000005818057223 */ /* 0x000fca0000000005 */
[----:B------:R-:W-:Y:S01]  /*2470*/  F2FP.F16.F32.PACK_AB R10, RZ, R5 ;  /* 0x00000005ff0a723e */ /* 0x000fe200000000ff */
[----:B------:R-:W-:-:S03]  /*2480*/  IMAD.IADD R5, R105, 0x1, R15 ;  /* 0x0000000169057824 */ /* 0x000fc600078e020f */
[----:B------:R-:W-:Y:S01]  /*2490*/  PRMT R11, R10, 0x7610, R11 ;  /* 0x000076100a0b7816 */ /* 0x000fe2000000000b */
[----:B------:R-:W-:Y:S01]  /*24a0*/  IMAD.SHL.U32 R10, R108, 0x8, RZ ;  /* 0x000000086c0a7824 */ /* 0x000fe200078e00ff */
[----:B------:R-:W-:-:S03]  /*24b0*/  LEA.HI.X R5, R14, R111, R5, 0x1, P4 ;  /* 0x0000006f0e057211 */ /* 0x000fc600020f0c05 */
[----:B------:R0:W-:Y:S02]  /*24c0*/  @P1 STG.E.U16 desc[UR36][R8.64], R11 ;  /* 0x0000000b08001986 */ /* 0x0001e4000c101524 */
[----:B0-----:R-:W-:Y:S01]  /*24d0*/  SHF.L.U64.HI R11, R108, 0x3, R109 ;  /* 0x000000036c0b7819 */ /* 0x001fe2000001026d */
[----:B------:R-:W-:Y:S06]  /*24e0*/  @!P3 BRA `(.L_x_36) ;  /* 0x000000000004b947 */ /* 0x000fec0003800000 */
[----:B------:R0:W5:Y:S02]  /*24f0*/  LDG.E.LTC128B.U16 R18, desc[UR36][R4.64+0x2] ;  /* 0x0000022404127981 */ /* 0x000164000c1e1520 */
.L_x_36:
[----:B------:R-:W-:Y:S05]  /*2500*/  BSYNC B1 ;  /* 0x0000000000017941 */ /* 0x000fea0003800000 */
.L_x_35:
[----:B------:R-:W-:Y:S01]  /*2510*/  IMAD.WIDE.U32 R10, R20, R108, R10 ;  /* 0x0000006c140a7225 */ /* 0x000fe200078e000a */
[----:B------:R-:W-:-:S03]  /*2520*/  ISETP.GT.AND P2, PT, R0, 0x8, P2 ;  /* 0x000000080000780c */ /* 0x000fc60001744270 */
[----:B-----5:R-:W-:Y:S01]  /*2530*/  HADD2.F32 R14, -RZ, R18.H0_H0 ;  /* 0x20000012ff0e7230 */ /* 0x020fe20000004100 */
[----:B------:R-:W-:Y:S01]  /*2540*/  IADD3 R6, P1, R6, R10, RZ ;  /* 0x0000000a06067210 */ /* 0x000fe20007f3e0ff */
[----:B------:R-:W-:-:S03]  /*2550*/  IMAD.IADD R107, R107, 0x1, R11 ;  /* 0x000000016b6b7824 */ /* 0x000fc600078e020b */
[----:B------:R-:W-:Y:S01]  /*2560*/  FMUL R14, R14, R89 ;  /* 0x000000590e0e7220 */ /* 0x000fe20000400000 */
[----:B------:R-:W-:-:S03]  /*2570*/  IMAD.X R7, R107, 0x1, R7, P1 ;  /* 0x000000016b077824 */ /* 0x000fc600008e0607 */
[----:B------:R-:W-:Y:S01]  /*2580*/  FFMA R25, R25, R88, R14 ;  /* 0x0000005819197223 */ /* 0x000fe2000000000e */
[----:B------:R-:W-:-:S04]  /*2590*/  LEA R14, P1, R6, R110, 0x1 ;  /* 0x0000006e060e7211 */ /* 0x000fc800078208ff */
[----:B------:R-:W-:Y:S01]  /*25a0*/  LEA.HI.X R15, R6, R111, R7, 0x1, P1 ;  /* 0x0000006f060f7211 */ /* 0x000fe200008f0c07 */
[----:B------:R-:W-:Y:S01]  /*25b0*/  @P3 IMAD.MOV.U32 R6, RZ, RZ, R8 ;  /* 0x000000ffff063224 */ /* 0x000fe200078e0008 */
[----:B------:R-:W-:Y:S01]  /*25c0*/  F2FP.F16.F32.PACK_AB R25, RZ, R25 ;  /* 0x00000019ff19723e */ /* 0x000fe200000000ff */
[----:B------:R-:W-:-:S05]  /*25d0*/  @P3 IMAD.MOV.U32 R7, RZ, RZ, R9 ;  /* 0x000000ffff073224 */ /* 0x000fca00078e0009 */
[----:B------:R1:W-:Y:S04]  /*25e0*/  @P3 STG.E.U16 desc[UR36][R6.64+0x2], R25 ;  /* 0x0000021906003986 */ /* 0x0003e8000c101524 */
[----:B------:R-:W2:Y:S01]  /*25f0*/  @P2 LDG.E.LTC128B.U16 R18, desc[UR36][R14.64] ;  /* 0x000000240e122981 */ /* 0x000ea2000c1e1520 */
[----:B------:R-:W-:Y:S01]  /*2600*/  IADD3 R12, P1, P3, R92, R10, R12 ;  /* 0x0000000a5c0c7210 */ /* 0x000fe20007b3e00c */
[----:B------:R-:W-:Y:S01]  /*2610*/  BSSY B1, `(.L_x_37) ;  /* 0x0000011000017945 */ /* 0x000fe20003800000 */
[----:B------:R-:W-:Y:S02]  /*2620*/  ISETP.GT.AND P0, PT, R0, 0x8, P0 ;  /* 0x000000080000780c */ /* 0x000fe40000704270 */
[----:B------:R-:W-:-:S03]  /*2630*/  IADD3.X R13, R93, R107, R13, P1, P3 ;  /* 0x0000006b5d0d7210 */ /* 0x000fc60000fe640d */
[----:B------:R-:W-:Y:S01]  /*2640*/  IMAD.WIDE.U32 R12, R19, R106, R12 ;  /* 0x0000006a130c7225 */ /* 0x000fe200078e000c */
[----:B------:R-:W-:-:S03]  /*2650*/  SHF.L.U64.HI R19, R94, 0x1, R95 ;  /* 0x000000015e137819 */ /* 0x000fc6000001025f */
[----:B------:R-:W-:Y:S01]  /*2660*/  IMAD.IADD R13, R105, 0x1, R13 ;  /* 0x00000001690d7824 */ /* 0x000fe200078e020d */
[----:B-1----:R-:W-:-:S04]  /*2670*/  LEA R6, P3, R12, R110, 0x1 ;  /* 0x0000006e0c067211 */ /* 0x002fc800078608ff */
[----:B------:R-:W-:Y:S01]  /*2680*/  LEA.HI.X R7, R12, R111, R13, 0x1, P3 ;  /* 0x0000006f0c077211 */ /* 0x000fe200018f0c0d */
[----:B--2---:R-:W-:-:S05]  /*2690*/  HADD2.F32 R10, -RZ, R18.H0_H0 ;  /* 0x20000012ff0a7230 */ /* 0x004fca0000004100 */
[----:B------:R-:W-:Y:S01]  /*26a0*/  FMUL R11, R10, R89 ;  /* 0x000000590a0b7220 */ /* 0x000fe20000400000 */
[----:B------:R-:W-:-:S03]  /*26b0*/  LEA R10, P1, R94, R8, 0x1 ;  /* 0x000000085e0a7211 */ /* 0x000fc600078208ff */
[----:B------:R-:W-:-:S05]  /*26c0*/  FFMA R11, R26, R88, R11 ;  /* 0x000000581a0b7223 */ /* 0x000fca000000000b */
[----:B------:R-:W-:Y:S01]  /*26d0*/  F2FP.F16.F32.PACK_AB R14, RZ, R11 ;  /* 0x0000000bff0e723e */ /* 0x000fe200000000ff */
[----:B------:R-:W-:-:S05]  /*26e0*/  IMAD.X R11, R19, 0x1, R9, P1 ;  /* 0x00000001130b7824 */ /* 0x000fca00008e0609 */
[----:B------:R1:W-:Y:S01]  /*26f0*/  @P2 STG.E.U16 desc[UR36][R10.64], R14 ;  /* 0x0000000e0a002986 */ /* 0x0003e2000c101524 */
[----:B------:R-:W-:Y:S05]  /*2700*/  @!P0 BRA `(.L_x_38) ;  /* 0x0000000000048947 */ /* 0x000fea0003800000 */
[----:B------:R2:W5:Y:S02]  /*2710*/  LDG.E.LTC128B.U16 R18, desc[UR36][R6.64+0x2] ;  /* 0x0000022406127981 */ /* 0x000564000c1e1520 */
.L_x_38:
[----:B------:R-:W-:Y:S05]  /*2720*/  BSYNC B1 ;  /* 0x0000000000017941 */ /* 0x000fea0003800000 */
.L_x_37:
[----:B-----5:R-:W-:Y:S01]  /*2730*/  HADD2.F32 R12, -RZ, R18.H0_H0 ;  /* 0x20000012ff0c7230 */ /* 0x020fe20000004100 */
[----:B------:R-:W-:Y:S01]  /*2740*/  ISETP.GT.AND P1, PT, R3, 0x8, PT ;  /* 0x000000080300780c */ /* 0x000fe20003f24270 */
[----:B------:R-:W-:Y:S03]  /*2750*/  BSSY B1, `(.L_x_39) ;  /* 0x0000008000017945 */ /* 0x000fe60003800000 */
[----:B------:R-:W-:Y:S01]  /*2760*/  FMUL R12, R12, R89 ;  /* 0x000000590c0c7220 */ /* 0x000fe20000400000 */
[----:B------:R-:W-:-:S03]  /*2770*/  ISETP.GT.AND P2, PT, R0, RZ, P1 ;  /* 0x000000ff0000720c */ /* 0x000fc60000f44270 */
[----:B------:R-:W-:-:S05]  /*2780*/  FFMA R12, R27, R88, R12 ;  /* 0x000000581b0c7223 */ /* 0x000fca000000000c */
[----:B------:R-:W-:-:S05]  /*2790*/  F2FP.F16.F32.PACK_AB R12, RZ, R12 ;  /* 0x0000000cff0c723e */ /* 0x000fca00000000ff */
[----:B------:R3:W-:Y:S01]  /*27a0*/  @P0 STG.E.U16 desc[UR36][R10.64+0x2], R12 ;  /* 0x0000020c0a000986 */ /* 0x0007e2000c101524 */
[----:B------:R-:W-:Y:S05]  /*27b0*/  @!P2 BRA `(.L_x_40) ;  /* 0x000000000004a947 */ /* 0x000fea0003800000 */
[----:B------:R4:W5:Y:S02]  /*27c0*/  LDG.E.LTC128B.U16 R18, desc[UR36][R4.64+0x10] ;  /* 0x0000102404127981 */ /* 0x000964000c1e1520 */
.L_x_40:
[----:B------:R-:W-:Y:S05]  /*27d0*/  BSYNC B1 ;  /* 0x0000000000017941 */ /* 0x000fea0003800000 */
.L_x_39:
[----:B---3-5:R-:W-:Y:S01]  /*27e0*/  HADD2.F32 R12, -RZ, R18.H0_H0 ;  /* 0x20000012ff0c7230 */ /* 0x028fe20000004100 */
        /* <DEDUP_REMOVED lines=9> */
.L_x_42:
[----:B------:R-:W-:Y:S05]  /*2880*/  BSYNC B1 ;  /* 0x0000000000017941 */ /* 0x000fea0003800000 */
.L_x_41:
[----:B-----5:R-:W-:Y:S01]  /*2890*/  HADD2.F32 R12, -RZ, R18.H0_H0 ;  /* 0x20000012ff0c7230 */ /* 0x020fe20000004100 */
[----:B------:R-:W-:Y:S01]  /*28a0*/  ISETP.GT.AND P1, PT, R0, 0x8, P1 ;  /* 0x000000080000780c */ /* 0x000fe20000f24270 */
[----:B------:R-:W-:Y:S03]  /*28b0*/  BSSY B1, `(.L_x_43) ;  /* 0x0000007000017945 */ /* 0x000fe60003800000 */
[----:B------:R-:W-:-:S04]  /*28c0*/  FMUL R12, R12, R89 ;  /* 0x000000590c0c7220 */ /* 0x000fc80000400000 */
[----:B------:R-:W-:-:S05]  /*28d0*/  FFMA R12, R29, R88, R12 ;  /* 0x000000581d0c7223 */ /* 0x000fca000000000c */
[----:B------:R-:W-:-:S05]  /*28e0*/  F2FP.F16.F32.PACK_AB R12, RZ, R12 ;  /* 0x0000000cff0c723e */ /* 0x000fca00000000ff */
[----:B------:R0:W-:Y:S01]  /*28f0*/  @P3 STG.E.U16 desc[UR36][R8.64+0x12], R12 ;  /* 0x0000120c08003986 */ /* 0x0001e2000c101524 */
[----:B------:R-:W-:Y:S05]  /*2900*/  @!P1 BRA `(.L_x_44) ;  /* 0x0000000000049947 */ /* 0x000fea0003800000 */
[----:B------:R0:W5:Y:S02]  /*2910*/  LDG.E.LTC128B.U16 R18, desc[UR36][R6.64+0x10] ;  /* 0x0000102406127981 */ /* 0x000164000c1e1520 */
.L_x_44:
[----:B------:R-:W-:Y:S05]  /*2920*/  BSYNC B1 ;  /* 0x0000000000017941 */ /* 0x000fea0003800000 */
.L_x_43:
[----:B0----5:R-:W-:Y:S01]  /*2930*/  HADD2.F32 R12, -RZ, R18.H0_H0 ;  /* 0x20000012ff0c7230 */ /* 0x021fe20000004100 */
[----:B------:R-:W-:Y:S01]  /*2940*/  ISETP.GT.AND P0, PT, R0, 0x8, P0 ;  /* 0x000000080000780c */ /* 0x000fe20000704270 */
[----:B------:R-:W-:Y:S03]  /*2950*/  BSSY B1, `(.L_x_45) ;  /* 0x0000007000017945 */ /* 0x000fe60003800000 */
[----:B---3--:R-:W-:-:S04]  /*2960*/  FMUL R13, R12, R89 ;  /* 0x000000590c0d7220 */ /* 0x008fc80000400000 */
[----:B------:R-:W-:-:S05]  /*2970*/  FFMA R13, R30, R88, R13 ;  /* 0x000000581e0d7223 */ /* 0x000fca000000000d */
[----:B------:R-:W-:-:S05]  /*2980*/  F2FP.F16.F32.PACK_AB R13, RZ, R13 ;  /* 0x0000000dff0d723e */ /* 0x000fca00000000ff */
[----:B------:R0:W-:Y:S01]  /*2990*/  @P1 STG.E.U16 desc[UR36][R10.64+0x10], R13 ;  /* 0x0000100d0a001986 */ /* 0x0001e2000c101524 */
[----:B------:R-:W-:Y:S05]  /*29a0*/  @!P0 BRA `(.L_x_46) ;  /* 0x0000000000048947 */ /* 0x000fea0003800000 */
[----:B------:R3:W5:Y:S02]  /*29b0*/  LDG.E.LTC128B.U16 R18, desc[UR36][R6.64+0x12] ;  /* 0x0000122406127981 */ /* 0x000764000c1e1520 */
.L_x_46:
[----:B------:R-:W-:Y:S05]  /*29c0*/  BSYNC B1 ;  /* 0x0000000000017941 */ /* 0x000fea0003800000 */
.L_x_45:
        /* <DEDUP_REMOVED lines=10> */
.L_x_48:
[----:B------:R-:W-:Y:S05]  /*2a70*/  BSYNC B1 ;  /* 0x0000000000017941 */ /* 0x000fea0003800000 */
.L_x_47:
[----:B0----5:R-:W-:Y:S01]  /*2a80*/  HADD2.F32 R12, -RZ, R18.H0_H0 ;  /* 0x20000012ff0c7230 */ /* 0x021fe20000004100 */
        /* <DEDUP_REMOVED lines=9> */
.L_x_50:
[----:B------:R-:W-:Y:S05]  /*2b20*/  BSYNC B1 ;  /* 0x0000000000017941 */ /* 0x000fea0003800000 */
.L_x_49:
        /* <DEDUP_REMOVED lines=9> */
.L_x_52:
[----:B------:R-:W-:Y:S05]  /*2bc0*/  BSYNC B1 ;  /* 0x0000000000017941 */ /* 0x000fea0003800000 */
.L_x_51:
[----:B0----5:R-:W-:Y:S01]  /*2bd0*/  HADD2.F32 R12, -RZ, R18.H0_H0 ;  /* 0x20000012ff0c7230 */ /* 0x021fe20000004100 */
        /* <DEDUP_REMOVED lines=8> */
.L_x_54:
[----:B------:R-:W-:Y:S05]  /*2c60*/  BSYNC B1 ;  /* 0x0000000000017941 */ /* 0x000fea0003800000 */
.L_x_53:
        /* <DEDUP_REMOVED lines=10> */
.L_x_56:
[----:B------:R-:W-:Y:S05]  /*2d10*/  BSYNC B1 ;  /* 0x0000000000017941 */ /* 0x000fea0003800000 */
.L_x_55:
        /* <DEDUP_REMOVED lines=10> */
.L_x_58:
[----:B------:R-:W-:Y:S05]  /*2dc0*/  BSYNC B1 ;  /* 0x0000000000017941 */ /* 0x000fea0003800000 */
.L_x_57:
        /* <DEDUP_REMOVED lines=9> */
.L_x_60:
[----:B------:R-:W-:Y:S05]  /*2e60*/  BSYNC B1 ;  /* 0x0000000000017941 */ /* 0x000fea0003800000 */
.L_x_59:
        /* <DEDUP_REMOVED lines=9> */
.L_x_62:
[----:B------:R-:W-:Y:S05]  /*2f00*/  BSYNC B1 ;  /* 0x0000000000017941 */ /* 0x000fea0003800000 */
.L_x_61:
        /* <DEDUP_REMOVED lines=10> */
.L_x_64:
[----:B------:R-:W-:Y:S05]  /*2fb0*/  BSYNC B1 ;  /* 0x0000000000017941 */ /* 0x000fea0003800000 */
.L_x_63:
        /* <DEDUP_REMOVED lines=10> */
.L_x_66:
[----:B------:R-:W-:Y:S05]  /*3060*/  BSYNC B1 ;  /* 0x0000000000017941 */ /* 0x000fea0003800000 */
.L_x_65:
        /* <DEDUP_REMOVED lines=9> */
.L_x_68:
[----:B------:R-:W-:Y:S05]  /*3100*/  BSYNC B1 ;  /* 0x0000000000017941 */ /* 0x000fea0003800000 */
.L_x_67:
        /* <DEDUP_REMOVED lines=9> */
.L_x_70:
[----:B------:R-:W-:Y:S05]  /*31a0*/  BSYNC B1 ;  /* 0x0000000000017941 */ /* 0x000fea0003800000 */
.L_x_69:
        /* <DEDUP_REMOVED lines=10> */
.L_x_72:
[----:B------:R-:W-:Y:S05]  /*3250*/  BSYNC B1 ;  /* 0x0000000000017941 */ /* 0x000fea0003800000 */
.L_x_71:
        /* <DEDUP_REMOVED lines=10> */
.L_x_74:
[----:B------:R-:W-:Y:S05]  /*3300*/  BSYNC B1 ;  /* 0x0000000000017941 */ /* 0x000fea0003800000 */
.L_x_73:
        /* <DEDUP_REMOVED lines=9> */
.L_x_76:
[----:B------:R-:W-:Y:S05]  /*33a0*/  BSYNC B1 ;  /* 0x0000000000017941 */ /* 0x000fea0003800000 */
.L_x_75:
        /* <DEDUP_REMOVED lines=9> */
.L_x_78:
[----:B------:R-:W-:Y:S05]  /*3440*/  BSYNC B1 ;  /* 0x0000000000017941 */ /* 0x000fea0003800000 */
.L_x_77:
        /* <DEDUP_REMOVED lines=10> */
.L_x_80:
[----:B------:R-:W-:Y:S05]  /*34f0*/  BSYNC B1 ;  /* 0x0000000000017941 */ /* 0x000fea0003800000 */
.L_x_79:
        /* <DEDUP_REMOVED lines=10> */
.L_x_82:
[----:B------:R-:W-:Y:S05]  /*35a0*/  BSYNC B1 ;  /* 0x0000000000017941 */ /* 0x000fea0003800000 */
.L_x_81:
        /* <DEDUP_REMOVED lines=9> */
.L_x_84:
[----:B------:R-:W-:Y:S05]  /*3640*/  BSYNC B1 ;  /* 0x0000000000017941 */ /* 0x000fea0003800000 */
.L_x_83:
        /* <DEDUP_REMOVED lines=9> */
.L_x_86:
[----:B------:R-:W-:Y:S05]  /*36e0*/  BSYNC B1 ;  /* 0x0000000000017941 */ /* 0x000fea0003800000 */
.L_x_85:
        /* <DEDUP_REMOVED lines=10> */
.L_x_88:
[----:B------:R-:W-:Y:S05]  /*3790*/  BSYNC B1 ;  /* 0x0000000000017941 */ /* 0x000fea0003800000 */
.L_x_87:
        /* <DEDUP_REMOVED lines=10> */
.L_x_90:
[----:B------:R-:W-:Y:S05]  /*3840*/  BSYNC B1 ;  /* 0x0000000000017941 */ /* 0x000fea0003800000 */
.L_x_89:
        /* <DEDUP_REMOVED lines=9> */
.L_x_92:
[----:B------:R-:W-:Y:S05]  /*38e0*/  BSYNC B1 ;  /* 0x0000000000017941 */ /* 0x000fea0003800000 */
.L_x_91:
        /* <DEDUP_REMOVED lines=9> */
.L_x_94:
[----:B------:R-:W-:Y:S05]  /*3980*/  BSYNC B1 ;  /* 0x0000000000017941 */ /* 0x000fea0003800000 */
.L_x_93:
        /* <DEDUP_REMOVED lines=10> */
.L_x_96:
[----:B------:R-:W-:Y:S05]  /*3a30*/  BSYNC B1 ;  /* 0x0000000000017941 */ /* 0x000fea0003800000 */
.L_x_95:
        /* <DEDUP_REMOVED lines=10> */
.L_x_98:
[----:B------:R-:W-:Y:S05]  /*3ae0*/  BSYNC B1 ;  /* 0x0000000000017941 */ /* 0x000fea0003800000 */
.L_x_97:
        /* <DEDUP_REMOVED lines=9> */
.L_x_100:
[----:B------:R-:W-:Y:S05]  /*3b80*/  BSYNC B1 ;  /* 0x0000000000017941 */ /* 0x000fea0003800000 */
.L_x_99:
        /* <DEDUP_REMOVED lines=9> */
.L_x_102:
[----:B------:R-:W-:Y:S05]  /*3c20*/  BSYNC B1 ;  /* 0x0000000000017941 */ /* 0x000fea0003800000 */
.L_x_101:
        /* <DEDUP_REMOVED lines=10> */
.L_x_104:
[----:B------:R-:W-:Y:S05]  /*3cd0*/  BSYNC B1 ;  /* 0x0000000000017941 */ /* 0x000fea0003800000 */
.L_x_103:
        /* <DEDUP_REMOVED lines=10> */
.L_x_106:
[----:B------:R-:W-:Y:S05]  /*3d80*/  BSYNC B1 ;  /* 0x0000000000017941 */ /* 0x000fea0003800000 */
.L_x_105:
        /* <DEDUP_REMOVED lines=9> */
.L_x_108:
[----:B------:R-:W-:Y:S05]  /*3e20*/  BSYNC B1 ;  /* 0x0000000000017941 */ /* 0x000fea0003800000 */
.L_x_107:
        /* <DEDUP_REMOVED lines=9> */
.L_x_110:
[----:B------:R-:W-:Y:S05]  /*3ec0*/  BSYNC B1 ;  /* 0x0000000000017941 */ /* 0x000fea0003800000 */
.L_x_109:
        /* <DEDUP_REMOVED lines=10> */
.L_x_112:
[----:B------:R-:W-:Y:S05]  /*3f70*/  BSYNC B1 ;  /* 0x0000000000017941 */ /* 0x000fea0003800000 */
.L_x_111:
        /* <DEDUP_REMOVED lines=10> */
.L_x_114:
[----:B------:R-:W-:Y:S05]  /*4020*/  BSYNC B1 ;  /* 0x0000000000017941 */ /* 0x000fea0003800000 */
.L_x_113:
        /* <DEDUP_REMOVED lines=9> */
.L_x_116:
[----:B------:R-:W-:Y:S05]  /*40c0*/  BSYNC B1 ;  /* 0x0000000000017941 */ /* 0x000fea0003800000 */
.L_x_115:
        /* <DEDUP_REMOVED lines=9> */
.L_x_118:
[----:B------:R-:W-:Y:S05]  /*4160*/  BSYNC B1 ;  /* 0x0000000000017941 */ /* 0x000fea0003800000 */
.L_x_117:
        /* <DEDUP_REMOVED lines=10> */
.L_x_120:
[----:B------:R-:W-:Y:S05]  /*4210*/  BSYNC B1 ;  /* 0x0000000000017941 */ /* 0x000fea0003800000 */
.L_x_119:
        /* <DEDUP_REMOVED lines=10> */
.L_x_122:
[----:B------:R-:W-:Y:S05]  /*42c0*/  BSYNC B1 ;  /* 0x0000000000017941 */ /* 0x000fea0003800000 */
.L_x_121:
        /* <DEDUP_REMOVED lines=9> */
.L_x_124:
[----:B------:R-:W-:Y:S05]  /*4360*/  BSYNC B1 ;  /* 0x0000000000017941 */ /* 0x000fea0003800000 */
.L_x_123:
        /* <DEDUP_REMOVED lines=9> */
.L_x_126:
[----:B------:R-:W-:Y:S05]  /*4400*/  BSYNC B1 ;  /* 0x0000000000017941 */ /* 0x000fea0003800000 */
.L_x_125:
        /* <DEDUP_REMOVED lines=10> */
.L_x_128:
[----:B------:R-:W-:Y:S05]  /*44b0*/  BSYNC B1 ;  /* 0x0000000000017941 */ /* 0x000fea0003800000 */
.L_x_127:
        /* <DEDUP_REMOVED lines=10> */
.L_x_130:
[----:B------:R-:W-:Y:S05]  /*4560*/  BSYNC B1 ;  /* 0x0000000000017941 */ /* 0x000fea0003800000 */
.L_x_129:
        /* <DEDUP_REMOVED lines=9> */
.L_x_132:
[----:B------:R-:W-:Y:S05]  /*4600*/  BSYNC B1 ;  /* 0x0000000000017941 */ /* 0x000fea0003800000 */
.L_x_131:
        /* <DEDUP_REMOVED lines=9> */
.L_x_134:
[----:B------:R-:W-:Y:S05]  /*46a0*/  BSYNC B1 ;  /* 0x0000000000017941 */ /* 0x000fea0003800000 */
.L_x_133:
        /* <DEDUP_REMOVED lines=10> */
.L_x_136:
[----:B------:R-:W-:Y:S05]  /*4750*/  BSYNC B1 ;  /* 0x0000000000017941 */ /* 0x000fea0003800000 */
.L_x_135:
        /* <DEDUP_REMOVED lines=10> */
.L_x_138:
[----:B------:R-:W-:Y:S05]  /*4800*/  BSYNC B1 ;  /* 0x0000000000017941 */ /* 0x000fea0003800000 */
.L_x_137:
        /* <DEDUP_REMOVED lines=9> */
.L_x_140:
[----:B------:R-:W-:Y:S05]  /*48a0*/  BSYNC B1 ;  /* 0x0000000000017941 */ /* 0x000fea0003800000 */
.L_x_139:
        /* <DEDUP_REMOVED lines=9> */
.L_x_142:
[----:B------:R-:W-:Y:S05]  /*4940*/  BSYNC B1 ;  /* 0x0000000000017941 */ /* 0x000fea0003800000 */
.L_x_141:
        /* <DEDUP_REMOVED lines=10> */
.L_x_144:
[----:B------:R-:W-:Y:S05]  /*49f0*/  BSYNC B1 ;  /* 0x0000000000017941 */ /* 0x000fea0003800000 */
.L_x_143:
        /* <DEDUP_REMOVED lines=10> */
.L_x_146:
[----:B------:R-:W-:Y:S05]  /*4aa0*/  BSYNC B1 ;  /* 0x0000000000017941 */ /* 0x000fea0003800000 */
.L_x_145:
        /* <DEDUP_REMOVED lines=9> */
.L_x_148:
[----:B------:R-:W-:Y:S05]  /*4b40*/  BSYNC B1 ;  /* 0x0000000000017941 */ /* 0x000fea0003800000 */
.L_x_147:
        /* <DEDUP_REMOVED lines=9> */
.L_x_150:
[----:B------:R-:W-:Y:S05]  /*4be0*/  BSYNC B1 ;  /* 0x0000000000017941 */ /* 0x000fea0003800000 */
.L_x_149:
        /* <DEDUP_REMOVED lines=10> */
.L_x_152:
[----:B------:R-:W-:Y:S05]  /*4c90*/  BSYNC B1 ;  /* 0x0000000000017941 */ /* 0x000fea0003800000 */
.L_x_151:
        /* <DEDUP_REMOVED lines=10> */
.L_x_154:
[----:B------:R-:W-:Y:S05]  /*4d40*/  BSYNC B1 ;  /* 0x0000000000017941 */ /* 0x000fea0003800000 */
.L_x_153:
[----:B0---45:R-:W-:Y:S01]  /*4d50*/  HADD2.F32 R4, -RZ, R18.H0_H0 ;  /* 0x20000012ff047230 */ /* 0x031fe20000004100 */
        /* <DEDUP_REMOVED lines=8> */
.L_x_156:
[----:B------:R-:W-:Y:S05]  /*4de0*/  BSYNC B1 ;  /* 0x0000000000017941 */ /* 0x000fea0003800000 */
.L_x_155:
[----:B0----5:R-:W-:Y:S01]  /*4df0*/  HADD2.F32 R4, -RZ, R18.H0_H0 ;  /* 0x20000012ff047230 */ /* 0x021fe20000004100 */
[----:B------:R-:W-:Y:S01]  /*4e00*/  ISETP.GT.AND P0, PT, R0, 0x8, P0 ;  /* 0x000000080000780c */ /* 0x000fe20000704270 */
[----:B------:R-:W-:Y:S01]  /*4e10*/  @P1 IMAD.MOV.U32 R5, RZ, RZ, R11 ;  /* 0x000000ffff051224 */ /* 0x000fe200078e000b */
[----:B------:R-:W-:Y:S02]  /*4e20*/  BSSY B1, `(.L_x_157) ;  /* 0x0000008000017945 */ /* 0x000fe40003800000 */
[----:B------:R-:W-:Y:S01]  /*4e30*/  FMUL R3, R4, R89 ;  /* 0x0000005904037220 */ /* 0x000fe20000400000 */
[----:B------:R-:W-:-:S03]  /*4e40*/  @P1 IMAD.MOV.U32 R4, RZ, RZ, R10 ;  /* 0x000000ffff041224 */ /* 0x000fc600078e000a */
[----:B------:R-:W-:-:S05]  /*4e50*/  FFMA R3, R86, R88, R3 ;  /* 0x0000005856037223 */ /* 0x000fca0000000003 */
[----:B------:R-:W-:-:S05]  /*4e60*/  F2FP.F16.F32.PACK_AB R3, RZ, R3 ;  /* 0x00000003ff03723e */ /* 0x000fca00000000ff */
[----:B------:R0:W-:Y:S01]  /*4e70*/  @P1 STG.E.U16 desc[UR36][R4.64+0xf0], R3 ;  /* 0x0000f00304001986 */ /* 0x0001e2000c101524 */
[----:B------:R-:W-:Y:S05]  /*4e80*/  @!P0 BRA `(.L_x_158) ;  /* 0x0000000000048947 */ /* 0x000fea0003800000 */
[----:B------:R0:W5:Y:S02]  /*4e90*/  LDG.E.LTC128B.U16 R18, desc[UR36][R6.64+0xf2] ;  /* 0x0000f22406127981 */ /* 0x000164000c1e1520 */
.L_x_158:
[----:B------:R-:W-:Y:S05]  /*4ea0*/  BSYNC B1 ;  /* 0x0000000000017941 */ /* 0x000fea0003800000 */
.L_x_157:
[----:B------:R-:W-:Y:S05]  /*4eb0*/  @!P0 BRA `(.L_x_159) ;  /* 0x0000001000b08947 */ /* 0x000fea0003800000 */
[----:B-----5:R-:W-:-:S05]  /*4ec0*/  HADD2.F32 R18, -RZ, R18.H0_H0 ;  /* 0x20000012ff127230 */ /* 0x020fca0000004100 */
[----:B------:R-:W-:-:S04]  /*4ed0*/  FMUL R18, R18, R89 ;  /* 0x0000005912127220 */ /* 0x000fc80000400000 */
[----:B------:R-:W-:-:S05]  /*4ee0*/  FFMA R18, R87, R88, R18 ;  /* 0x0000005857127223 */ /* 0x000fca0000000012 */
[----:B------:R-:W-:-:S05]  /*4ef0*/  F2FP.F16.F32.PACK_AB R18, RZ, R18 ;  /* 0x00000012ff12723e */ /* 0x000fca00000000ff */
[----:B------:R0:W-:Y:S01]  /*4f00*/  STG.E.U16 desc[UR36][R10.64+0xf2], R18 ;  /* 0x0000f2120a007986 */ /* 0x0001e2000c101524 */
[----:B------:R-:W-:Y:S05]  /*4f10*/  BRA `(.L_x_159) ;  /* 0x0000001000987947 */ /* 0x000fea0003800000 */
.L_x_34:
[----:B------:R-:W-:Y:S01]  /*4f20*/  ISETP.GT.AND P3, PT, R3, 0x1, PT ;  /* 0x000000010300780c */ /* 0x000fe20003f64270 */
[----:B------:R-:W-:Y:S01]  /*4f30*/  ULDC.64 UR4, c[0x0][0x5c0] ;  /* 0x0001700000047ab9 */ /* 0x000fe20000000a00 */
[-C--:B------:R-:W-:Y:S01]  /*4f40*/  FMUL R24, R24, R88.reuse ;  /* 0x0000005818187220 */ /* 0x080fe20000400000 */
[----:B------:R-:W-:Y:S01]  /*4f50*/  LEA R4, P4, R104, UR4, 0x1 ;  /* 0x0000000468047c11 */ /* 0x000fe2000f8808ff */
[-C--:B------:R-:W-:Y:S01]  /*4f60*/  FMUL R25, R25, R88.reuse ;  /* 0x0000005819197220 */ /* 0x080fe20000400000 */
[----:B------:R-:W-:Y:S01]  /*4f70*/  ISETP.GT.AND P0, PT, R0, RZ, P3 ;  /* 0x000000ff0000720c */ /* 0x000fe20001f04270 */
[----:B------:R-:W-:Y:S01]  /*4f80*/  FMUL R26, R26, R88 ;  /* 0x000000581a1a7220 */ /* 0x000fe20000400000 */
[----:B------:R-:W-:Y:S01]  /*4f90*/  F2FP.F16.F32.PACK_AB R24, RZ, R24 ;  /* 0x00000018ff18723e */ /* 0x000fe200000000ff */
[-C--:B------:R-:W-:Y:S01]  /*4fa0*/  FMUL R27, R27, R88.reuse ;  /* 0x000000581b1b7220 */ /* 0x080fe20000400000 */
[----:B------:R-:W-:Y:S01]  /*4fb0*/  LEA.HI.X R5, R104, UR5, R113, 0x1, P4 ;  /* 0x0000000568057c11 */ /* 0x000fe2000a0f0c71 */
[-C--:B------:R-:W-:Y:S01]  /*4fc0*/  FMUL R28, R28, R88.reuse ;  /* 0x000000581c1c7220 */ /* 0x080fe20000400000 */
[----:B------:R-:W-:Y:S01]  /*4fd0*/  F2FP.F16.F32.PACK_AB R25, RZ, R25 ;  /* 0x00000019ff19723e */ /* 0x000fe200000000ff */
[-C--:B------:R-:W-:Y:S01]  /*4fe0*/  FMUL R29, R29, R88.reuse ;  /* 0x000000581d1d7220 */ /* 0x080fe20000400000 */
[----:B------:R-:W-:Y:S01]  /*4ff0*/  ISETP.GT.AND P2, PT, R0, 0x8, P2 ;  /* 0x000000080000780c */ /* 0x000fe20001744270 */
[----:B------:R-:W-:Y:S01]  /*5000*/  @P1 STG.E.U16 desc[UR36][R4.64], R24 ;  /* 0x0000001804001986 */ /* 0x000fe2000c101524 */
[----:B------:R-:W-:Y:S01]  /*5010*/  ISETP.GT.AND P1, PT, R3, 0x8, PT ;  /* 0x000000080300780c */ /* 0x000fe20003f24270 */
[----:B------:R-:W-:Y:S01]  /*5020*/  FMUL R30, R30, R88 ;  /* 0x000000581e1e7220 */ /* 0x000fe20000400000 */
[C---:B------:R-:W-:Y:S01]  /*5030*/  SHF.L.U64.HI R7, R94.reuse, 0x1, R95 ;  /* 0x000000015e077819 */ /* 0x040fe2000001025f */
[----:B------:R-:W-:Y:S01]  /*5040*/  @P0 STG.E.U16 desc[UR36][R4.64+0x2], R25 ;  /* 0x0000021904000986 */ /* 0x000fe2000c101524 */
[----:B------:R-:W-:Y:S01]  /*5050*/  LEA R6, P5, R94, R4, 0x1 ;  /* 0x000000045e067211 */ /* 0x000fe200078a08ff */
[-C--:B------:R-:W-:Y:S01]  /*5060*/  FMUL R31, R31, R88.reuse ;  /* 0x000000581f1f7220 */ /* 0x080fe20000400000 */
[----:B------:R-:W-:Y:S01]  /*5070*/  ISETP.GT.AND P3, PT, R0, 0x8, P3 ;  /* 0x000000080000780c */ /* 0x000fe20001f64270 */
[-C--:B------:R-:W-:Y:S01]  /*5080*/  FMUL R32, R32, R88.reuse ;  /* 0x0000005820207220 */ /* 0x080fe20000400000 */
[----:B------:R-:W-:Y:S01]  /*5090*/  ISETP.GT.AND P0, PT, R3, 0x9, PT ;  /* 0x000000090300780c */ /* 0x000fe20003f04270 */
[----:B------:R-:W-:Y:S01]  /*50a0*/  IMAD.X R7, R7, 0x1, R5, P5 ;  /* 0x0000000107077824 */ /* 0x000fe200028e0605 */
[----:B------:R-:W-:Y:S01]  /*50b0*/  ISETP.GT.AND P4, PT, R0, RZ, P1 ;  /* 0x000000ff0000720c */ /* 0x000fe20000f84270 */
[----:B------:R-:W-:Y:S01]  /*50c0*/  FMUL R33, R33, R88 ;  /* 0x0000005821217220 */ /* 0x000fe20000400000 */
[----:B------:R-:W-:Y:S01]  /*50d0*/  F2FP.F16.F32.PACK_AB R26, RZ, R26 ;  /* 0x0000001aff1a723e */ /* 0x000fe200000000ff */
[-C--:B------:R-:W-:Y:S01]  /*50e0*/  FMUL R34, R34, R88.reuse ;  /* 0x0000005822227220 */ /* 0x080fe20000400000 */
[----:B------:R-:W-:Y:S01]  /*50f0*/  ISETP.GT.AND P5, PT, R0, RZ, P0 ;  /* 0x000000ff0000720c */ /* 0x000fe200007a4270 */
[----:B------:R-:W-:Y:S01]  /*5100*/  FMUL R35, R35, R88 ;  /* 0x0000005823237220 */ /* 0x000fe20000400000 */
[----:B------:R-:W-:Y:S01]  /*5110*/  F2FP.F16.F32.PACK_AB R27, RZ, R27 ;  /* 0x0000001bff1b723e */ /* 0x000fe200000000ff */
[----:B------:R-:W-:Y:S01]  /*5120*/  @P2 STG.E.U16 desc[UR36][R6.64], R26 ;  /* 0x0000001a06002986 */ /* 0x000fe2000c101524 */
[----:B------:R-:W-:Y:S01]  /*5130*/  F2FP.F16.F32.PACK_AB R28, RZ, R28 ;  /* 0x0000001cff1c723e */ /* 0x000fe200000000ff */
[-C--:B------:R-:W-:Y:S01]  /*5140*/  FMUL R36, R36, R88.reuse ;  /* 0x0000005824247220 */ /* 0x080fe20000400000 */
[C---:B------:R-:W-:Y:S01]  /*5150*/  ISETP.GT.AND P2, PT, R0.reuse, 0x8, P1 ;  /* 0x000000080000780c */ /* 0x040fe20000f44270 */
[----:B------:R-:W-:Y:S01]  /*5160*/  @P3 STG.E.U16 desc[UR36][R6.64+0x2], R27 ;  /* 0x0000021b06003986 */ /* 0x000fe2000c101524 */
[----:B------:R-:W-:Y:S01]  /*5170*/  ISETP.GT.AND P1, PT, R3, 0x10, PT ;  /* 0x000000100300780c */ /* 0x000fe20003f24270 */
[-C--:B------:R-:W-:Y:S01]  /*5180*/  FMUL R37, R37, R88.reuse ;  /* 0x0000005825257220 */ /* 0x080fe20000400000 */
[----:B------:R-:W-:Y:S01]  /*5190*/  F2FP.F16.F32.PACK_AB R29, RZ, R29 ;  /* 0x0000001dff1d723e */ /* 0x000fe200000000ff */
[----:B------:R-:W-:Y:S01]  /*51a0*/  @P4 STG.E.U16 desc[UR36][R4.64+0x10], R28 ;  /* 0x0000101c04004986 */ /* 0x000fe2000c101524 */
[----:B------:R-:W-:Y:S01]  /*51b0*/  ISETP.GT.AND P3, PT, R0, 0x8, P0 ;  /* 0x000000080000780c */ /* 0x000fe20000764270 */
[-C--:B------:R-:W-:Y:S01]  /*51c0*/  FMUL R38, R38, R88.reuse ;  /* 0x0000005826267220 */ /* 0x080fe20000400000 */
[----:B------:R-:W-:Y:S01]  /*51d0*/  ISETP.GT.AND P0, PT, R3, 0x11, PT ;  /* 0x000000110300780c */ /* 0x000fe20003f04270 */
[----:B------:R-:W-:Y:S01]  /*51e0*/  @P5 STG.E.U16 desc[UR36][R4.64+0x12], R29 ;  /* 0x0000121d04005986 */ /* 0x000fe2000c101524 */
        /* <DEDUP_REMOVED lines=162> */
[----:B------:R-:W-:-:S02]  /*5c10*/  F2FP.F16.F32.PACK_AB R62, RZ, R62 ;  /* 0x0000003eff3e723e */ /* 0x000fc400000000ff */
[C---:B------:R-:W-:Y:S02]  /*5c20*/  ISETP.GT.AND P5, PT, R0.reuse, RZ, P0 ;  /* 0x000000ff0000720c */ /* 0x040fe400007a4270 */
[----:B------:R-:W-:Y:S01]  /*5c30*/  F2FP.F16.F32.PACK_AB R63, RZ, R63 ;  /* 0x0000003fff3f723e */ /* 0x000fe200000000ff */
[----:B------:R-:W-:Y:S01]  /*5c40*/  @P2 STG.E.U16 desc[UR36][R6.64+0x90], R62 ;  /* 0x0000903e06002986 */ /* 0x000fe2000c101524 */
[----:B------:R-:W-:Y:S02]  /*5c50*/  F2FP.F16.F32.PACK_AB R64, RZ, R64 ;  /* 0x00000040ff40723e */ /* 0x000fe400000000ff */
[C---:B------:R-:W-:Y:S01]  /*5c60*/  ISETP.GT.AND P2, PT, R0.reuse, 0x8, P1 ;  /* 0x000000080000780c */ /* 0x040fe20000f44270 */
[----:B------:R-:W-:Y:S01]  /*5c70*/  @P3 STG.E.U16 desc[UR36][R6.64+0x92], R63 ;  /* 0x0000923f06003986 */ /* 0x000fe2000c101524 */
[----:B------:R-:W-:Y:S02]  /*5c80*/  ISETP.GT.AND P1, PT, R3, 0x58, PT ;  /* 0x000000580300780c */ /* 0x000fe40003f24270 */
[----:B------:R-:W-:Y:S01]  /*5c90*/  F2FP.F16.F32.PACK_AB R65, RZ, R65 ;  /* 0x00000041ff41723e */ /* 0x000fe200000000ff */
[----:B------:R-:W-:Y:S01]  /*5ca0*/  @P4 STG.E.U16 desc[UR36][R4.64+0xa0], R64 ;  /* 0x0000a04004004986 */ /* 0x000fe2000c101524 */
[----:B------:R-:W-:-:S02]  /*5cb0*/  ISETP.GT.AND P3, PT, R0, 0x8, P0 ;  /* 0x000000080000780c */ /* 0x000fc40000764270 */
[----:B------:R-:W-:Y:S01]  /*5cc0*/  ISETP.GT.AND P0, PT, R3, 0x59, PT ;  /* 0x000000590300780c */ /* 0x000fe20003f04270 */
[----:B------:R-:W-:Y:S01]  /*5cd0*/  @P5 STG.E.U16 desc[UR36][R4.64+0xa2], R65 ;  /* 0x0000a24104005986 */ /* 0x000fe2000c101524 */
[C---:B------:R-:W-:Y:S02]  /*5ce0*/  ISETP.GT.AND P4, PT, R0.reuse, RZ, P1 ;  /* 0x000000ff0000720c */ /* 0x040fe40000f84270 */
[----:B------:R-:W-:Y:S02]  /*5cf0*/  F2FP.F16.F32.PACK_AB R66, RZ, R66 ;  /* 0x00000042ff42723e */ /* 0x000fe400000000ff */
[----:B------:R-:W-:Y:S02]  /*5d00*/  ISETP.GT.AND P5, PT, R0, RZ, P0 ;  /* 0x000000ff0000720c */ /* 0x000fe400007a4270 */
[----:B------:R-:W-:Y:S01]  /*5d10*/  F2FP.F16.F32.PACK_AB R67, RZ, R67 ;  /* 0x00000043ff43723e */ /* 0x000fe200000000ff */
[----:B------:R-:W-:Y:S01]  /*5d20*/  @P2 STG.E.U16 desc[UR36][R6.64+0xa0], R66 ;  /* 0x0000a04206002986 */ /* 0x000fe2000c101524 */
[----:B------:R-:W-:-:S02]  /*5d30*/  F2FP.F16.F32.PACK_AB R68, RZ, R68 ;  /* 0x00000044ff44723e */ /* 0x000fc400000000ff */
[C---:B------:R-:W-:Y:S01]  /*5d40*/  ISETP.GT.AND P2, PT, R0.reuse, 0x8, P1 ;  /* 0x000000080000780c */ /* 0x040fe20000f44270 */
[----:B------:R-:W-:Y:S01]  /*5d50*/  @P3 STG.E.U16 desc[UR36][R6.64+0xa2], R67 ;  /* 0x0000a24306003986 */ /* 0x000fe2000c101524 */
[C---:B------:R-:W-:Y:S02]  /*5d60*/  ISETP.GT.AND P1, PT, R3.reuse, 0x60, PT ;  /* 0x000000600300780c */ /* 0x040fe40003f24270 */
[----:B------:R-:W-:Y:S01]  /*5d70*/  F2FP.F16.F32.PACK_AB R69, RZ, R69 ;  /* 0x00000045ff45723e */ /* 0x000fe200000000ff */
[----:B------:R-:W-:Y:S01]  /*5d80*/  @P4 STG.E.U16 desc[UR36][R4.64+0xb0], R68 ;  /* 0x0000b04404004986 */ /* 0x000fe2000c101524 */
[C---:B------:R-:W-:Y:S02]  /*5d90*/  ISETP.GT.AND P3, PT, R0.reuse, 0x8, P0 ;  /* 0x000000080000780c */ /* 0x040fe40000764270 */
[----:B------:R-:W-:Y:S01]  /*5da0*/  ISETP.GT.AND P0, PT, R3, 0x61, PT ;  /* 0x000000610300780c */ /* 0x000fe20003f04270 */
[----:B------:R-:W-:Y:S01]  /*5db0*/  @P5 STG.E.U16 desc[UR36][R4.64+0xb2], R69 ;  /* 0x0000b24504005986 */ /* 0x000fe2000c101524 */
[----:B------:R-:W-:-:S02]  /*5dc0*/  ISETP.GT.AND P4, PT, R0, RZ, P1 ;  /* 0x000000ff0000720c */ /* 0x000fc40000f84270 */
[C---:B------:R-:W-:Y:S02]  /*5dd0*/  ISETP.GT.AND P5, PT, R0.reuse, RZ, P0 ;  /* 0x000000ff0000720c */ /* 0x040fe400007a4270 */
[----:B------:R-:W-:Y:S02]  /*5de0*/  F2FP.F16.F32.PACK_AB R70, RZ, R70 ;  /* 0x00000046ff46723e */ /* 0x000fe400000000ff */
[----:B------:R-:W-:Y:S02]  /*5df0*/  F2FP.F16.F32.PACK_AB R71, RZ, R71 ;  /* 0x00000047ff47723e */ /* 0x000fe400000000ff */
[----:B------:R-:W-:Y:S01]  /*5e00*/  F2FP.F16.F32.PACK_AB R72, RZ, R72 ;  /* 0x00000048ff48723e */ /* 0x000fe200000000ff */
[----:B------:R-:W-:Y:S01]  /*5e10*/  @P2 STG.E.U16 desc[UR36][R6.64+0xb0], R70 ;  /* 0x0000b04606002986 */ /* 0x000fe2000c101524 */
[----:B------:R-:W-:Y:S02]  /*5e20*/  F2FP.F16.F32.PACK_AB R73, RZ, R73 ;  /* 0x00000049ff49723e */ /* 0x000fe400000000ff */
[C---:B------:R-:W-:Y:S01]  /*5e30*/  ISETP.GT.AND P1, PT, R0.reuse, 0x8, P1 ;  /* 0x000000080000780c */ /* 0x040fe20000f24270 */
[----:B------:R-:W-:Y:S01]  /*5e40*/  @P3 STG.E.U16 desc[UR36][R6.64+0xb2], R71 ;  /* 0x0000b24706003986 */ /* 0x000fe2000c101524 */
[----:B------:R-:W-:-:S02]  /*5e50*/  ISETP.GT.AND P2, PT, R0, 0x8, P0 ;  /* 0x000000080000780c */ /* 0x000fc40000744270 */
[----:B------:R-:W-:Y:S01]  /*5e60*/  F2FP.F16.F32.PACK_AB R74, RZ, R74 ;  /* 0x0000004aff4a723e */ /* 0x000fe200000000ff */
[----:B------:R-:W-:Y:S01]  /*5e70*/  @P4 STG.E.U16 desc[UR36][R4.64+0xc0], R72 ;  /* 0x0000c04804004986 */ /* 0x000fe2000c101524 */
[C---:B------:R-:W-:Y:S02]  /*5e80*/  ISETP.GT.AND P4, PT, R3.reuse, 0x68, PT ;  /* 0x000000680300780c */ /* 0x040fe40003f84270 */
[----:B------:R-:W-:Y:S01]  /*5e90*/  ISETP.GT.AND P0, PT, R3, 0x69, PT ;  /* 0x000000690300780c */ /* 0x000fe20003f04270 */
[----:B------:R-:W-:Y:S01]  /*5ea0*/  @P5 STG.E.U16 desc[UR36][R4.64+0xc2], R73 ;  /* 0x0000c24904005986 */ /* 0x000fe2000c101524 */
[----:B------:R-:W-:Y:S02]  /*5eb0*/  ISETP.GT.AND P5, PT, R0, RZ, P4 ;  /* 0x000000ff0000720c */ /* 0x000fe400027a4270 */
[----:B------:R-:W-:Y:S01]  /*5ec0*/  F2FP.F16.F32.PACK_AB R75, RZ, R75 ;  /* 0x0000004bff4b723e */ /* 0x000fe200000000ff */
[----:B------:R-:W-:Y:S01]  /*5ed0*/  @P1 STG.E.U16 desc[UR36][R6.64+0xc0], R74 ;  /* 0x0000c04a06001986 */ /* 0x000fe2000c101524 */
[----:B------:R-:W-:-:S02]  /*5ee0*/  F2FP.F16.F32.PACK_AB R76, RZ, R76 ;  /* 0x0000004cff4c723e */ /* 0x000fc400000000ff */
[C---:B------:R-:W-:Y:S01]  /*5ef0*/  ISETP.GT.AND P3, PT, R0.reuse, RZ, P0 ;  /* 0x000000ff0000720c */ /* 0x040fe20000764270 */
[----:B------:R-:W-:Y:S01]  /*5f00*/  @P2 STG.E.U16 desc[UR36][R6.64+0xc2], R75 ;  /* 0x0000c24b06002986 */ /* 0x000fe2000c101524 */
[C---:B------:R-:W-:Y:S02]  /*5f10*/  ISETP.GT.AND P4, PT, R0.reuse, 0x8, P4 ;  /* 0x000000080000780c */ /* 0x040fe40002784270 */
[----:B------:R-:W-:Y:S02]  /*5f20*/  F2FP.F16.F32.PACK_AB R77, RZ, R77 ;  /* 0x0000004dff4d723e */ /* 0x000fe400000000ff */
[----:B------:R-:W-:Y:S01]  /*5f30*/  F2FP.F16.F32.PACK_AB R78, RZ, R78 ;  /* 0x0000004eff4e723e */ /* 0x000fe200000000ff */
[----:B------:R-:W-:Y:S01]  /*5f40*/  @P5 STG.E.U16 desc[UR36][R4.64+0xd0], R76 ;  /* 0x0000d04c04005986 */ /* 0x000fe2000c101524 */
[----:B------:R-:W-:Y:S02]  /*5f50*/  ISETP.GT.AND P5, PT, R0, 0x8, P0 ;  /* 0x000000080000780c */ /* 0x000fe400007a4270 */
[----:B------:R-:W-:-:S02]  /*5f60*/  F2FP.F16.F32.PACK_AB R79, RZ, R79 ;  /* 0x0000004fff4f723e */ /* 0x000fc400000000ff */
[C---:B------:R-:W-:Y:S01]  /*5f70*/  ISETP.GT.AND P2, PT, R3.reuse, 0x71, PT ;  /* 0x000000710300780c */ /* 0x040fe20003f44270 */
[----:B------:R-:W-:Y:S01]  /*5f80*/  @P3 STG.E.U16 desc[UR36][R4.64+0xd2], R77 ;  /* 0x0000d24d04003986 */ /* 0x000fe2000c101524 */
[----:B------:R-:W-:Y:S02]  /*5f90*/  ISETP.GT.AND P3, PT, R3, 0x70, PT ;  /* 0x000000700300780c */ /* 0x000fe40003f64270 */
[----:B------:R-:W-:Y:S01]  /*5fa0*/  F2FP.F16.F32.PACK_AB R80, RZ, R80 ;  /* 0x00000050ff50723e */ /* 0x000fe200000000ff */
[----:B------:R-:W-:Y:S01]  /*5fb0*/  @P4 STG.E.U16 desc[UR36][R6.64+0xd0], R78 ;  /* 0x0000d04e06004986 */ /* 0x000fe2000c101524 */
[C---:B------:R-:W-:Y:S02]  /*5fc0*/  ISETP.GT.AND P4, PT, R0.reuse, RZ, P2 ;  /* 0x000000ff0000720c */ /* 0x040fe40001784270 */
[----:B------:R-:W-:Y:S01]  /*5fd0*/  F2FP.F16.F32.PACK_AB R81, RZ, R81 ;  /* 0x00000051ff51723e */ /* 0x000fe200000000ff */
[----:B------:R-:W-:Y:S01]  /*5fe0*/  @P5 STG.E.U16 desc[UR36][R6.64+0xd2], R79 ;  /* 0x0000d24f06005986 */ /* 0x000fe2000c101524 */
[----:B------:R-:W-:-:S02]  /*5ff0*/  ISETP.GT.AND P5, PT, R0, RZ, P3 ;  /* 0x000000ff0000720c */ /* 0x000fc40001fa4270 */
[C---:B------:R-:W-:Y:S02]  /*6000*/  ISETP.GT.AND P1, PT, R3.reuse, 0x78, PT ;  /* 0x000000780300780c */ /* 0x040fe40003f24270 */
[----:B------:R-:W-:Y:S02]  /*6010*/  ISETP.GT.AND P0, PT, R3, 0x79, PT ;  /* 0x000000790300780c */ /* 0x000fe40003f04270 */
[C---:B------:R-:W-:Y:S02]  /*6020*/  ISETP.GT.AND P3, PT, R0.reuse, 0x8, P3 ;  /* 0x000000080000780c */ /* 0x040fe40001f64270 */
[C---:B------:R-:W-:Y:S02]  /*6030*/  ISETP.GT.AND P2, PT, R0.reuse, 0x8, P2 ;  /* 0x000000080000780c */ /* 0x040fe40001744270 */
[----:B------:R-:W-:Y:S02]  /*6040*/  F2FP.F16.F32.PACK_AB R82, RZ, R82 ;  /* 0x00000052ff52723e */ /* 0x000fe400000000ff */
[----:B------:R-:W-:Y:S01]  /*6050*/  F2FP.F16.F32.PACK_AB R83, RZ, R83 ;  /* 0x00000053ff53723e */ /* 0x000fe200000000ff */
[----:B------:R-:W-:Y:S01]  /*6060*/  @P5 STG.E.U16 desc[UR36][R4.64+0xe0], R80 ;  /* 0x0000e05004005986 */ /* 0x000fe2000c101524 */
[----:B------:R-:W-:-:S02]  /*6070*/  ISETP.GT.AND P5, PT, R0, RZ, P0 ;  /* 0x000000ff0000720c */ /* 0x000fc400007a4270 */
[C---:B------:R-:W-:Y:S01]  /*6080*/  ISETP.GT.AND P0, PT, R0.reuse, 0x8, P0 ;  /* 0x000000080000780c */ /* 0x040fe20000704270 */
[----:B------:R-:W-:Y:S01]  /*6090*/  @P4 STG.E.U16 desc[UR36][R4.64+0xe2], R81 ;  /* 0x0000e25104004986 */ /* 0x000fe2000c101524 */
[C---:B------:R-:W-:Y:S02]  /*60a0*/  ISETP.GT.AND P4, PT, R0.reuse, RZ, P1 ;  /* 0x000000ff0000720c */ /* 0x040fe40000f84270 */
[----:B------:R-:W-:Y:S01]  /*60b0*/  ISETP.GT.AND P1, PT, R0, 0x8, P1 ;  /* 0x000000080000780c */ /* 0x000fe20000f24270 */
[----:B------:R-:W-:Y:S01]  /*60c0*/  @P3 STG.E.U16 desc[UR36][R6.64+0xe0], R82 ;  /* 0x0000e05206003986 */ /* 0x000fe2000c101524 */
[----:B------:R-:W-:Y:S02]  /*60d0*/  F2FP.F16.F32.PACK_AB R84, RZ, R84 ;  /* 0x00000054ff54723e */ /* 0x000fe400000000ff */
[----:B------:R-:W-:Y:S01]  /*60e0*/  F2FP.F16.F32.PACK_AB R85, RZ, R85 ;  /* 0x00000055ff55723e */ /* 0x000fe200000000ff */
[----:B------:R-:W-:Y:S01]  /*60f0*/  @P2 STG.E.U16 desc[UR36][R6.64+0xe2], R83 ;  /* 0x0000e25306002986 */ /* 0x000fe2000c101524 */
[----:B------:R-:W-:-:S02]  /*6100*/  F2FP.F16.F32.PACK_AB R86, RZ, R86 ;  /* 0x00000056ff56723e */ /* 0x000fc400000000ff */
[----:B------:R-:W-:-:S03]  /*6110*/  F2FP.F16.F32.PACK_AB R87, RZ, R87 ;  /* 0x00000057ff57723e */ /* 0x000fc600000000ff */
[----:B------:R-:W-:Y:S04]  /*6120*/  @P4 STG.E.U16 desc[UR36][R4.64+0xf0], R84 ;  /* 0x0000f05404004986 */ /* 0x000fe8000c101524 */
[----:B------:R0:W-:Y:S02]  /*6130*/  @P5 STG.E.U16 desc[UR36][R4.64+0xf2], R85 ;  /* 0x0000f25504005986 */ /* 0x0001e4000c101524 */
[----:B0-----:R-:W-:Y:S02]  /*6140*/  @P1 IMAD.MOV.U32 R4, RZ, RZ, R6 ;  /* 0x000000ffff041224 */ /* 0x001fe400078e0006 */
[----:B------:R-:W-:-:S05]  /*6150*/  @P1 IMAD.MOV.U32 R5, RZ, RZ, R7 ;  /* 0x000000ffff051224 */ /* 0x000fca00078e0007 */
[----:B------:R0:W-:Y:S04]  /*6160*/  @P1 STG.E.U16 desc[UR36][R4.64+0xf0], R86 ;  /* 0x0000f05604001986 */ /* 0x0001e8000c101524 */
[----:B------:R0:W-:Y:S02]  /*6170*/  @P0 STG.E.U16 desc[UR36][R6.64+0xf2], R87 ;  /* 0x0000f25706000986 */ /* 0x0001e4000c101524 */
.L_x_159:
[----:B------:R-:W-:Y:S05]  /*6180*/  BSYNC B0 ;  /* 0x0000000000007941 */ /* 0x000fea0003800000 */
.L_x_33:
[----:B0-----:R-:W2:Y:S01]  /*6190*/  LDL.64 R4, [R1] ;  /* 0x0000000001047983 */ /* 0x001ea20000100a00 */
[----:B------:R-:W-:Y:S01]  /*61a0*/  ULDC.64 UR4, c[0x0][0x650] ;  /* 0x0001940000047ab9 */ /* 0x000fe20000000a00 */
[----:B------:R-:W-:Y:S02]  /*61b0*/  IMAD.U32 R0, RZ, RZ, UR44 ;  /* 0x0000002cff007e24 */ /* 0x000fe4000f8e00ff */
[----:B------:R-:W-:Y:S02]  /*61c0*/  IMAD.MOV.U32 R22, RZ, RZ, -0x1 ;  /* 0xffffffffff167424 */ /* 0x000fe400078e00ff */
[----:B------:R0:W-:Y:S01]  /*61d0*/  SYNCS.ARRIVE.TRANS64.A1T0 RZ, [R0+UR46], RZ ;  /* 0x000000ff00ff79a7 */ /* 0x0001e2000810002e */
[----:B-----5:R-:W-:Y:S02]  /*61e0*/  IMAD.MOV.U32 R18, RZ, RZ, -0x1 ;  /* 0xffffffffff127424 */ /* 0x020fe400078e00ff */
[----:B------:R-:W-:Y:S01]  /*61f0*/  IMAD.MOV.U32 R19, RZ, RZ, -0x1 ;  /* 0xffffffffff137424 */ /* 0x000fe200078e00ff */
[----:B0-----:R-:W-:-:S02]  /*6200*/  PRMT R0, RZ, 0x7610, R0 ;  /* 0x00007610ff007816 */ /* 0x001fc40000000000 */
[----:B--2---:R-:W-:-:S05]  /*6210*/  LEA R16, P0, R4, R16, 0x1 ;  /* 0x0000001004107211 */ /* 0x004fca00078008ff */
[----:B------:R-:W-:Y:S01]  /*6220*/  IMAD.X R17, R98, 0x1, R17, P0 ;  /* 0x0000000162117824 */ /* 0x000fe200000e0611 */
[----:B------:R-:W-:-:S04]  /*6230*/  ISETP.GE.U32.AND P0, PT, R16, UR4, PT ;  /* 0x0000000410007c0c */ /* 0x000fc8000bf06070 */
[----:B------:R-:W-:-:S13]  /*6240*/  ISETP.GE.U32.AND.EX P0, PT, R17, UR5, PT, P0 ;  /* 0x0000000511007c0c */ /* 0x000fda000bf06100 */
[----:B------:R-:W-:Y:S05]  /*6250*/  @P0 BRA `(.L_x_160) ;  /* 0x00000004004c0947 */ /* 0x000fea0003800000 */
[----:B-1----:R-:W0:Y:S01]  /*6260*/  LDC.64 R10, c[0x0][0x628] ;  /* 0x00018a00ff0a7b82 */ /* 0x002e220000000a00 */
[----:B------:R-:W1:Y:S01]  /*6270*/  S2R R12, SR_CTAID.X ;  /* 0x00000000000c7919 */ /* 0x000e620000002500 */
[----:B------:R-:W-:Y:S02]  /*6280*/  IMAD.MOV.U32 R8, RZ, RZ, R16 ;  /* 0x000000ffff087224 */ /* 0x000fe400078e0010 */
[----:B------:R-:W-:Y:S01]  /*6290*/  IMAD.MOV.U32 R9, RZ, RZ, R17 ;  /* 0x000000ffff097224 */ /* 0x000fe200078e0011 */
[----:B------:R-:W2:Y:S03]  /*62a0*/  S2R R18, SR_CTAID.Y ;  /* 0x0000000000127919 */ /* 0x000ea60000002600 */
[----:B------:R-:W1:Y:S08]  /*62b0*/  LDC R0, c[0x0][0x630] ;  /* 0x00018c00ff007b82 */ /* 0x000e700000000800 */
[----:B------:R-:W1:Y:S01]  /*62c0*/  LDC.64 R14, c[0x0][0x620] ;  /* 0x00018800ff0e7b82 */ /* 0x000e620000000a00 */
[----:B0-----:R-:W-:-:S04]  /*62d0*/  ISETP.NE.U32.AND P0, PT, R10, RZ, PT ;  /* 0x000000ff0a00720c */ /* 0x001fc80003f05070 */
[----:B------:R-:W-:-:S13]  /*62e0*/  ISETP.NE.AND.EX P0, PT, R11, RZ, PT, P0 ;  /* 0x000000ff0b00720c */ /* 0x000fda0003f05300 */
[----:B-12---:R-:W-:Y:S05]  /*62f0*/  @!P0 BRA `(.L_x_161) ;  /* 0x0000000000288947 */ /* 0x006fea0003800000 */
[----:B------:R-:W0:Y:S02]  /*6300*/  LDC R3, c[0x0][0x634] ;  /* 0x00018d00ff037b82 */ /* 0x000e240000000800 */
[----:B0-----:R-:W-:-:S05]  /*6310*/  IADD3 R3, P0, R16, R3, RZ ;  /* 0x0000000310037210 */ /* 0x001fca0007f1e0ff */
[----:B------:R-:W-:-:S04]  /*6320*/  IMAD.X R13, RZ, RZ, R17, P0 ;  /* 0x000000ffff0d7224 */ /* 0x000fc800000e0611 */
[----:B------:R-:W-:-:S04]  /*6330*/  IMAD.WIDE.U32 R4, R13, R10, RZ ;  /* 0x0000000a0d047225 */ /* 0x000fc800078e00ff */
[----:B---34-:R-:W-:-:S04]  /*6340*/  IMAD.WIDE.U32 R6, P0, R3, R11, R4 ;  /* 0x0000000b03067225 */ /* 0x018fc80007800004 */
[----:B------:R-:W-:-:S04]  /*6350*/  IMAD.WIDE.U32 R4, R3, R10, RZ ;  /* 0x0000000a03047225 */ /* 0x000fc800078e00ff */
[----:B------:R-:W-:Y:S01]  /*6360*/  IMAD.X R9, RZ, RZ, RZ, P0 ;  /* 0x000000ffff097224 */ /* 0x000fe200000e06ff */
[----:B------:R-:W-:Y:S01]  /*6370*/  IADD3 RZ, P0, R5, R6, RZ ;  /* 0x0000000605ff7210 */ /* 0x000fe20007f1e0ff */
[----:B------:R-:W-:-:S04]  /*6380*/  IMAD.MOV.U32 R8, RZ, RZ, R7 ;  /* 0x000000ffff087224 */ /* 0x000fc800078e0007 */
[----:B------:R-:W-:-:S08]  /*6390*/  IMAD.WIDE.U32.X R8, R13, R11, R8, P0 ;  /* 0x0000000b0d087225 */ /* 0x000fd000000e0408 */
.L_x_161:
[-CC-:B------:R-:W-:Y:S01]  /*63a0*/  SHF.R.U64 R19, R8, R0.reuse, R9.reuse ;  /* 0x0000000008137219 */ /* 0x180fe20000001209 */
[----:B------:R-:W0:Y:S01]  /*63b0*/  LDC.64 R24, c[0x0][0x640] ;  /* 0x00019000ff187b82 */ /* 0x000e220000000a00 */
[----:B------:R-:W-:Y:S01]  /*63c0*/  SHF.R.U32.HI R0, RZ, R0, R9 ;  /* 0x00000000ff007219 */ /* 0x000fe20000011609 */
[----:B------:R-:W-:Y:S01]  /*63d0*/  ULDC UR4, c[0x0][0x150] ;  /* 0x0000540000047ab9 */ /* 0x000fe20000000800 */
[----:B------:R-:W-:Y:S02]  /*63e0*/  IADD3 R3, P0, RZ, -R19, RZ ;  /* 0x80000013ff037210 */ /* 0x000fe40007f1e0ff */
[----:B---34-:R-:W-:-:S03]  /*63f0*/  I2FP.F32.U32 R7, R12 ;  /* 0x0000000c00077245 */ /* 0x018fc60000201000 */
[----:B------:R-:W1:Y:S01]  /*6400*/  LDC R6, c[0x0][0x618] ;  /* 0x00018600ff067b82 */ /* 0x000e620000000800 */
[----:B------:R-:W-:Y:S02]  /*6410*/  IMAD.X R5, RZ, RZ, ~R0, P0 ;  /* 0x000000ffff057224 */ /* 0x000fe400000e0e00 */
[----:B------:R-:W-:Y:S01]  /*6420*/  FMUL R7, R7, UR4 ;  /* 0x0000000407077c20 */ /* 0x000fe20008400000 */
[----:B------:R-:W-:Y:S01]  /*6430*/  ULDC UR4, c[0x0][0x154] ;  /* 0x0000550000047ab9 */ /* 0x000fe20000000800 */
[-C--:B------:R-:W-:Y:S02]  /*6440*/  IMAD R0, R5, R14.reuse, RZ ;  /* 0x0000000e05007224 */ /* 0x080fe400078e02ff */
[C---:B------:R-:W-:Y:S01]  /*6450*/  IMAD.WIDE.U32 R4, R3.reuse, R14, R16 ;  /* 0x0000000e03047225 */ /* 0x040fe200078e0010 */
[----:B------:R-:W2:Y:S01]  /*6460*/  LDC R8, c[0x0][0x608] ;  /* 0x00018200ff087b82 */ /* 0x000ea20000000800 */
[----:B------:R-:W3:Y:S02]  /*6470*/  F2I.U32.TRUNC.NTZ R7, R7 ;  /* 0x0000000700077305 */ /* 0x000ee4000020f000 */
[----:B------:R-:W-:Y:S01]  /*6480*/  IMAD R3, R3, R15, R0 ;  /* 0x0000000f03037224 */ /* 0x000fe200078e0200 */
[----:B------:R-:W-:-:S03]  /*6490*/  I2FP.F32.U32 R0, R18 ;  /* 0x0000001200007245 */ /* 0x000fc60000201000 */
[----:B------:R-:W-:Y:S01]  /*64a0*/  IMAD.IADD R3, R5, 0x1, R3 ;  /* 0x0000000105037824 */ /* 0x000fe200078e0203 */
[----:B------:R-:W4:Y:S01]  /*64b0*/  LDC R11, c[0x0][0x658] ;  /* 0x00019600ff0b7b82 */ /* 0x000f220000000800 */
[----:B0-----:R-:W-:-:S04]  /*64c0*/  ISETP.NE.U32.AND P0, PT, R24, RZ, PT ;  /* 0x000000ff1800720c */ /* 0x001fc80003f05070 */
[----:B------:R-:W-:-:S03]  /*64d0*/  ISETP.NE.AND.EX P0, PT, R25, RZ, PT, P0 ;  /* 0x000000ff1900720c */ /* 0x000fc60003f05300 */
[----:B------:R-:W0:Y:S01]  /*64e0*/  LDC R9, c[0x0][0x144] ;  /* 0x00005100ff097b82 */ /* 0x000e220000000800 */
[-C--:B-1----:R-:W-:Y:S01]  /*64f0*/  SHF.R.U64 R10, R4, R6.reuse, R3 ;  /* 0x00000006040a7219 */ /* 0x082fe20000001203 */
[----:B---3--:R-:W-:Y:S01]  /*6500*/  IMAD.MOV R7, RZ, RZ, -R7 ;  /* 0x000000ffff077224 */ /* 0x008fe200078e0a07 */
[----:B------:R-:W-:Y:S01]  /*6510*/  SHF.R.U32.HI R3, RZ, R6, R3 ;  /* 0x00000006ff037219 */ /* 0x000fe20000011603 */
[----:B------:R-:W-:-:S04]  /*6520*/  FMUL R6, R0, UR4 ;  /* 0x0000000400067c20 */ /* 0x000fc80008400000 */
[----:B------:R-:W1:Y:S01]  /*6530*/  LDC R21, c[0x0][0x148] ;  /* 0x00005200ff157b82 */ /* 0x000e620000000800 */
[----:B------:R3:W0:Y:S01]  /*6540*/  F2I.U32.TRUNC.NTZ R14, R6 ;  /* 0x00000006000e7305 */ /* 0x000622000020f000 */
[-CC-:B--2---:R-:W-:Y:S02]  /*6550*/  SHF.R.U64 R13, R10, R8.reuse, R3.reuse ;  /* 0x000000080a0d7219 */ /* 0x184fe40000001203 */
[----:B------:R-:W-:-:S04]  /*6560*/  SHF.R.U32.HI R0, RZ, R8, R3 ;  /* 0x00000008ff007219 */ /* 0x000fc80000011603 */
[----:B------:R-:W2:Y:S01]  /*6570*/  LDC R20, c[0x0][0x648] ;  /* 0x00019200ff147b82 */ /* 0x000ea20000000800 */
[-CC-:B----4-:R-:W-:Y:S02]  /*6580*/  SHF.R.U64 R15, R13, R11.reuse, R0.reuse ;  /* 0x0000000b0d0f7219 */ /* 0x190fe40000001200 */
[----:B------:R-:W-:-:S03]  /*6590*/  SHF.R.U32.HI R5, RZ, R11, R0 ;  /* 0x0000000bff057219 */ /* 0x000fc60000011600 */
[----:B------:R-:W-:Y:S02]  /*65a0*/  IMAD.MOV.U32 R4, RZ, RZ, R15 ;  /* 0x000000ffff047224 */ /* 0x000fe400078e000f */
[----:B------:R-:W4:Y:S01]  /*65b0*/  LDC R26, c[0x0][0x638] ;  /* 0x00018e00ff1a7b82 */ /* 0x000f220000000800 */
[----:B0-----:R-:W-:-:S07]  /*65c0*/  IMAD R22, R9, R7, R12 ;  /* 0x0000000709167224 */ /* 0x001fce00078e020c */
[----:B------:R-:W0:Y:S08]  /*65d0*/  LDC R27, c[0x0][0x610] ;  /* 0x00018400ff1b7b82 */ /* 0x000e300000000800 */
[----:B------:R-:W0:Y:S01]  /*65e0*/  LDC R28, c[0x0][0x600] ;  /* 0x00018000ff1c7b82 */ /* 0x000e220000000800 */
[----:B-123--:R-:W-:Y:S05]  /*65f0*/  @!P0 BRA `(.L_x_162) ;  /* 0x0000000000288947 */ /* 0x00efea0003800000 */
[----:B------:R-:W1:Y:S02]  /*6600*/  LDC R0, c[0x0][0x64c] ;  /* 0x00019300ff007b82 */ /* 0x000e640000000800 */
[----:B-1----:R-:W-:-:S05]  /*6610*/  IADD3 R3, P0, R15, R0, RZ ;  /* 0x000000000f037210 */ /* 0x002fca0007f1e0ff */
        /* <DEDUP_REMOVED lines=8> */
.L_x_162:
[----:B------:R-:W-:Y:S01]  /*66a0*/  ISETP.NE.AND P0, PT, R2, 0x1, PT ;  /* 0x000000010200780c */ /* 0x000fe20003f05270 */
[----:B------:R-:W-:Y:S01]  /*66b0*/  IMAD.MOV R14, RZ, RZ, -R14 ;  /* 0x000000ffff0e7224 */ /* 0x000fe200078e0a0e */
[----:B------:R-:W-:Y:S02]  /*66c0*/  SHF.R.U64 R0, R4, R20, R5 ;  /* 0x0000001404007219 */ /* 0x000fe40000001205 */
[----:B------:R-:W-:Y:S02]  /*66d0*/  LOP3.LUT R3, R13, R100, RZ, 0xc0, !PT ;  /* 0x000000640d037212 */ /* 0x000fe400078ec0ff */
[----:B------:R-:W-:Y:S01]  /*66e0*/  LOP3.LUT R5, R10, R99, RZ, 0xc0, !PT ;  /* 0x000000630a057212 */ /* 0x000fe200078ec0ff */
[----:B------:R-:W-:Y:S02]  /*66f0*/  IMAD.MOV R4, RZ, RZ, -R0 ;  /* 0x000000ffff047224 */ /* 0x000fe400078e0a00 */
[----:B------:R-:W-:Y:S02]  /*6700*/  IMAD R3, R96, R0, R3 ;  /* 0x0000000060037224 */ /* 0x000fe400078e0203 */
[----:B----4-:R-:W-:-:S02]  /*6710*/  IMAD R0, R4, R26, R15 ;  /* 0x0000001a04007224 */ /* 0x010fc400078e020f */
[----:B------:R-:W-:Y:S02]  /*6720*/  @P0 IMAD R22, R21, R14, R18 ;  /* 0x0000000e15160224 */ /* 0x000fe400078e0212 */
[----:B------:R-:W-:Y:S02]  /*6730*/  IMAD.MOV.U32 R4, RZ, RZ, 0x1 ;  /* 0x00000001ff047424 */ /* 0x000fe400078e00ff */
[----:B0-----:R-:W-:Y:S02]  /*6740*/  IMAD R22, R3, R27, R22 ;  /* 0x0000001b03167224 */ /* 0x001fe400078e0216 */
[----:B------:R-:W-:Y:S01]  /*6750*/  IMAD R3, R0, R28, R5 ;  /* 0x0000001c00037224 */ /* 0x000fe200078e0205 */
[----:B------:R-:W-:-:S04]  /*6760*/  PRMT R0, R4, 0x7610, R0 ;  /* 0x0000761004007816 */ /* 0x000fc80000000000 */
[----:B------:R-:W-:Y:S02]  /*6770*/  SEL R18, R3, R22, !P0 ;  /* 0x0000001603127207 */ /* 0x000fe40004000000 */
[----:B------:R-:W-:-:S07]  /*6780*/  SEL R22, R22, R3, !P0 ;  /* 0x0000000316167207 */ /* 0x000fce0004000000 */
.L_x_160:
[----:B------:R-:W-:Y:S01]  /*6790*/  LOP3.LUT P0, RZ, R0, 0xff, RZ, 0xc0, !PT ;  /* 0x000000ff00ff7812 */ /* 0x000fe2000780c0ff */
[----:B------:R-:W-:Y:S01]  /*67a0*/  UIMAD.WIDE.U32 UR4, UR38, 0x38e38e39, URZ ;  /* 0x38e38e39260478a5 */ /* 0x000fe2000f8e003f */
[----:B------:R-:W-:-:S03]  /*67b0*/  LOP3.LUT R103, R103, 0x1, RZ, 0x3c, !PT ;  /* 0x0000000167677812 */ /* 0x000fc600078e3cff */
[----:B------:R-:W-:-:S04]  /*67c0*/  USHF.R.U32.HI UR4, URZ, 0x1, UR5 ;  /* 0x000000013f047899 */ /* 0x000fc80008011605 */
[----:B------:R-:W-:-:S04]  /*67d0*/  UIMAD UR38, UR4, -0x9, UR38 ;  /* 0xfffffff7042678a4 */ /* 0x000fc8000f8e0226 */
[----:B------:R-:W-:Y:S08]  /*67e0*/  @P0 BRA `(.L_x_163) ;  /* 0xffffffac00800947 */ /* 0x000ff0000383ffff */
[----:B------:R-:W-:Y:S05]  /*67f0*/  EXIT ;  /* 0x000000000000794d */ /* 0x000fea0003800000 */
.L_x_14:
[----:B------:R-:W-:-:S08]  /*6800*/  ISETP.NE.AND P0, PT, R14, RZ, PT ;  /* 0x000000ff0e00720c */ /* 0x000fd00003f05270 */
[----:B0-----:R-:W0:-:S00]  /*6810*/  USETMAXREG.DEALLOC.CTAPOOL 0x28 ;  /* 0x00000028000079c8 */ /* 0x001e0000080e0500 */
[----:B------:R-:W-:Y:S05]  /*6820*/  @P0 EXIT ;  /* 0x000000000000094d */ /* 0x000fea0003800000 */
[----:B0-----:R-:W-:Y:S01]  /*6830*/  LOP3.LUT P0, RZ, R3, 0xff, RZ, 0xc0, !PT ;  /* 0x000000ff03ff7812 */ /* 0x001fe2000780c0ff */
[----:B------:R-:W-:Y:S02]  /*6840*/  IMAD.MOV.U32 R3, RZ, RZ, 0x1 ;  /* 0x00000001ff037424 */ /* 0x000fe400078e00ff */
[----:B------:R-:W-:-:S10]  /*6850*/  IMAD.MOV.U32 R8, RZ, RZ, RZ ;  /* 0x000000ffff087224 */ /* 0x000fd400078e00ff */
[----:B------:R-:W-:Y:S05]  /*6860*/  @!P0 BRA `(.L_x_164) ;  /* 0x0000000c000c8947 */ /* 0x000fea0003800000 */
[----:B------:R-:W-:Y:S01]  /*6870*/  LOP3.LUT P0, RZ, R4, 0x1f, RZ, 0xc0, !PT ;  /* 0x0000001f04ff7812 */ /* 0x000fe2000780c0ff */
[----:B------:R-:W-:Y:S01]  /*6880*/  ULDC UR5, c[0x0][0x658] ;  /* 0x0001960000057ab9 */ /* 0x000fe20000000800 */
[----:B------:R-:W-:Y:S01]  /*6890*/  UMOV UR6, 0xffffffff ;  /* 0xffffffff00067882 */ /* 0x000fe20000000000 */
[----:B------:R-:W-:Y:S01]  /*68a0*/  BSSY B0, `(.L_x_164) ;  /* 0x00000bf000007945 */ /* 0x000fe20003800000 */
[----:B------:R-:W-:Y:S01]  /*68b0*/  USHF.L.U32 UR6, UR6, UR5, URZ ;  /* 0x0000000506067299 */ /* 0x000fe2000800063f */
[C---:B------:R-:W-:Y:S01]  /*68c0*/  ISETP.NE.AND P2, PT, R5.reuse, RZ, PT ;  /* 0x000000ff0500720c */ /* 0x040fe20003f45270 */
[----:B------:R-:W-:Y:S01]  /*68d0*/  IMAD.MOV.U32 R10, RZ, RZ, 0x1 ;  /* 0x00000001ff0a7424 */ /* 0x000fe200078e00ff */
[----:B------:R-:W-:Y:S01]  /*68e0*/  ISETP.NE.OR P0, PT, R5, RZ, !P0 ;  /* 0x000000ff0500720c */ /* 0x000fe20004705670 */
[----:B------:R-:W-:Y:S01]  /*68f0*/  IMAD.MOV.U32 R3, RZ, RZ, 0x1 ;  /* 0x00000001ff037424 */ /* 0x000fe200078e00ff */
[----:B------:R-:W-:Y:S01]  /*6900*/  LOP3.LUT R9, R23, 0x2, RZ, 0xfc, !PT ;  /* 0x0000000217097812 */ /* 0x000fe200078efcff */
[----:B------:R-:W-:Y:S01]  /*6910*/  IMAD.MOV.U32 R8, RZ, RZ, RZ ;  /* 0x000000ffff087224 */ /* 0x000fe200078e00ff */
[----:B------:R-:W-:Y:S01]  /*6920*/  ULDC UR4, c[0x0][0x600] ;  /* 0x0001800000047ab9 */ /* 0x000fe20000000800 */
[----:B------:R-:W-:Y:S01]  /*6930*/  UMOV UR7, 0x1 ;  /* 0x0000000100077882 */ /* 0x000fe20000000000 */
[----:B------:R-:W-:-:S02]  /*6940*/  UIADD3 UR19, UR40, 0x1, URZ ;  /* 0x0000000128137890 */ /* 0x000fc4000fffe03f */
[----:B------:R-:W-:Y:S02]  /*6950*/  UIADD3 UR15, UR4, -0x1, URZ ;  /* 0xffffffff040f7890 */ /* 0x000fe4000fffe03f */
[----:B------:R-:W-:Y:S02]  /*6960*/  USHF.L.U32 UR17, UR7, UR5, URZ ;  /* 0x0000000507117299 */ /* 0x000fe4000800063f */
[----:B------:R-:W-:Y:S01]  /*6970*/  ULOP3.LUT UR16, URZ, UR6, URZ, 0x33, !UPT ;  /* 0x000000063f107292 */ /* 0x000fe2000f8e333f */
[----:B------:R-:W-:-:S11]  /*6980*/  ULDC.64 UR20, c[0x0][0x198] ;  /* 0x0000660000147ab9 */ /* 0x000fd60000000a00 */
.L_x_176:
[----:B------:R-:W-:-:S03]  /*6990*/  UMOV UR4, 0xffffffff ;  /* 0xffffffff00047882 */ /* 0x000fc60000000000 */
[----:B------:R-:W-:Y:S05]  /*69a0*/  BRA.DIV UR4, `(.L_x_165) ;  /* 0x00000012048c7947 */ /* 0x000fea000b800000 */
[----:B------:R-:W-:-:S13]  /*69b0*/  ELECT P6, URZ, PT ;  /* 0x00000000003f782f */ /* 0x000fda00038c0000 */
.L_x_194:
[----:B------:R-:W0:Y:S01]  /*69c0*/  LDC R4, c[0x0][0x28c] ;  /* 0x0000a300ff047b82 */ /* 0x000e220000000800 */
[----:B------:R-:W-:Y:S01]  /*69d0*/  BSSY B1, `(.L_x_166) ;  /* 0x0000037000017945 */ /* 0x000fe20003800000 */
[----:B0-----:R-:W-:-:S13]  /*69e0*/  ISETP.LT.OR P6, PT, R4, 0x1, !P6 ;  /* 0x000000010400780c */ /* 0x001fda00077c1670 */
[----:B------:R-:W-:Y:S05]  /*69f0*/  @P6 BRA `(.L_x_167) ;  /* 0x0000000000d06947 */ /* 0x000fea0003800000 */
[----:B------:R-:W-:Y:S02]  /*6a00*/  IMAD.SHL.U32 R18, R18, 0x80, RZ ;  /* 0x0000008012127824 */ /* 0x000fe400078e00ff */
[----:B------:R-:W-:Y:S02]  /*6a10*/  IMAD.SHL.U32 R22, R22, 0x40, RZ ;  /* 0x0000004016167824 */ /* 0x000fe400078e00ff */
[----:B------:R-:W-:Y:S02]  /*6a20*/  IMAD.MOV.U32 R13, RZ, RZ, RZ ;  /* 0x000000ffff0d7224 */ /* 0x000fe400078e00ff */
[----:B------:R-:W-:Y:S02]  /*6a30*/  IMAD.U32 R14, RZ, RZ, UR19 ;  /* 0x00000013ff0e7e24 */ /* 0x000fe4000f8e00ff */
[----:B------:R-:W-:Y:S02]  /*6a40*/  IMAD.MOV.U32 R4, RZ, RZ, R3 ;  /* 0x000000ffff047224 */ /* 0x000fe400078e0003 */
[----:B------:R-:W-:-:S07]  /*6a50*/  IMAD.MOV.U32 R5, RZ, RZ, R8 ;  /* 0x000000ffff057224 */ /* 0x000fce00078e0008 */
.L_x_171:
[----:B------:R-:W0:Y:S01]  /*6a60*/  S2R R7, SR_CgaCtaId ;  /* 0x0000000000077919 */ /* 0x000e220000008800 */
[----:B------:R-:W-:-:S04]  /*6a70*/  MOV R6, 0x400 ;  /* 0x0000040000067802 */ /* 0x000fc80000000f00 */
[----:B0-----:R-:W-:Y:S02]  /*6a80*/  LEA R12, R7, R6, 0x18 ;  /* 0x00000006070c7211 */ /* 0x001fe400078ec0ff */
[----:B------:R-:W-:Y:S01]  /*6a90*/  SHF.L.U32 R6, R4, 0x1f, RZ ;  /* 0x0000001f04067819 */ /* 0x000fe200000006ff */
[----:B------:R-:W0:Y:S02]  /*6aa0*/  @!P2 LDC R7, c[0x0][0x500] ;  /* 0x00014000ff07ab82 */ /* 0x000e240000000800 */
[----:B------:R-:W-:-:S04]  /*6ab0*/  IMAD R11, R5, 0x8, R12 ;  /* 0x00000008050b7824 */ /* 0x000fc800078e020c */
[----:B------:R-:W1:Y:S02]  /*6ac0*/  SYNCS.PHASECHK.TRANS64.TRYWAIT P1, [R11+URZ+0x48], R6 ;  /* 0x000048060b0075a7 */ /* 0x000e64000802017f */
[----:B-1----:R-:W-:Y:S05]  /*6ad0*/  @!P1 BRA `(.L_x_168) ;  /* 0x0000001000609947 */ /* 0x002fea0003800000 */
.L_x_195:
[----:B-1----:R-:W-:Y:S01]  /*6ae0*/  PRMT R6, R9, 0x9910, RZ ;  /* 0x0000991009067816 */ /* 0x002fe200000000ff */
[----:B0-----:R0:W-:Y:S03]  /*6af0*/  @!P2 SYNCS.ARRIVE.TRANS64 RZ, [R11+URZ], R7 ;  /* 0x000000070bffa9a7 */ /* 0x0011e6000800003f */
[----:B------:R-:W-:-:S13]  /*6b00*/  ISETP.NE.AND P1, PT, R6, 0x2, PT ;  /* 0x000000020600780c */ /* 0x000fda0003f25270 */
[----:B0-----:R-:W-:Y:S05]  /*6b10*/  @P1 BRA `(.L_x_169) ;  /* 0x0000000000041947 */ /* 0x001fea0003800000 */
[----:B------:R-:W-:Y:S01]  /*6b20*/  BPT.TRAP 0x1 ;  /* 0x000000040000795c */ /* 0x000fe20000300000 */
.L_x_169:
[----:B------:R-:W-:Y:S05]  /*6b30*/  @P0 BRA `(.L_x_170) ;  /* 0x0000000000040947 */ /* 0x000fea0003800000 */
[----:B------:R-:W-:Y:S01]  /*6b40*/  BPT.TRAP 0x1 ;  /* 0x000000040000795c */ /* 0x000fe20000300000 */
.L_x_170:
[--C-:B------:R-:W-:Y:S01]  /*6b50*/  IMAD R6, R5, 0x2000, R12.reuse ;  /* 0x0000200005067824 */ /* 0x100fe200078e020c */
[----:B------:R-:W-:Y:S01]  /*6b60*/  R2UR UR9, R11 ;  /* 0x000000000b0972ca */ /* 0x000fe200000e0000 */
[C---:B------:R-:W-:Y:S01]  /*6b70*/  IMAD R12, R5.reuse, 0x4000, R12 ;  /* 0x00004000050c7824 */ /* 0x040fe200078e020c */
[----:B------:R-:W-:Y:S01]  /*6b80*/  UIADD3 UR4, UP0, UR20, 0xf0, URZ ;  /* 0x000000f014047890 */ /* 0x000fe2000ff1e03f */
[----:B------:R-:W-:Y:S01]  /*6b90*/  VIADD R14, R14, 0xffffffff ;  /* 0xffffffff0e0e7836 */ /* 0x000fe20000000000 */
[----:B------:R-:W-:Y:S01]  /*6ba0*/  R2UR UR5, R6 ;  /* 0x00000000060572ca */ /* 0x000fe200000e0000 */
[----:B------:R-:W-:Y:S01]  /*6bb0*/  UIADD3 UR22, UP1, UR20, 0x1f0, URZ ;  /* 0x000001f014167890 */ /* 0x000fe2000ff3e03f */
[----:B------:R-:W-:Y:S01]  /*6bc0*/  R2UR UR8, R12 ;  /* 0x000000000c0872ca */ /* 0x000fe200000e0000 */
[----:B------:R-:W-:Y:S01]  /*6bd0*/  VIADD R5, R5, 0x1 ;  /* 0x0000000105057836 */ /* 0x000fe20000000000 */
[----:B------:R-:W-:Y:S01]  /*6be0*/  R2UR UR11, R22 ;  /* 0x00000000160b72ca */ /* 0x000fe200000e0000 */
[----:B------:R-:W-:Y:S01]  /*6bf0*/  UIADD3.X UR23, URZ, UR21, URZ, UP1, !UPT ;  /* 0x000000153f177290 */ /* 0x000fe20008ffe43f */
[----:B------:R-:W-:Y:S01]  /*6c00*/  R2UR UR10, R13 ;  /* 0x000000000d0a72ca */ /* 0x000fe200000e0000 */
[----:B------:R-:W-:Y:S01]  /*6c10*/  UMOV UR6, 0x0 ;  /* 0x0000000000067882 */ /* 0x000fe20000000000 */
[----:B------:R-:W-:Y:S01]  /*6c20*/  R2UR UR12, R19 ;  /* 0x00000000130c72ca */ /* 0x000fe200000e0000 */
[----:B------:R-:W-:Y:S01]  /*6c30*/  UMOV UR7, 0x10000000 ;  /* 0x1000000000077882 */ /* 0x000fe20000000000 */
[----:B------:R-:W-:Y:S01]  /*6c40*/  R2UR UR18, R18 ;  /* 0x00000000121272ca */ /* 0x000fe200000e0000 */
[----:B------:R-:W-:Y:S01]  /*6c50*/  VIADD R13, R13, 0x40 ;  /* 0x000000400d0d7836 */ /* 0x000fe20000000000 */
[----:B------:R-:W-:Y:S01]  /*6c60*/  ISETP.GT.AND P3, PT, R14, 0x1, PT ;  /* 0x000000010e00780c */ /* 0x000fe20003f64270 */
[----:B------:R-:W-:Y:S01]  /*6c70*/  UIADD3 UR13, UR5, 0x180, URZ ;  /* 0x00000180050d7890 */ /* 0x000fe2000fffe03f */
[----:B------:R-:W-:Y:S01]  /*6c80*/  ISETP.NE.AND P1, PT, R5, 0x9, PT ;  /* 0x000000090500780c */ /* 0x000fe20003f25270 */
[----:B------:R-:W-:-:S02]  /*6c90*/  UIADD3.X UR5, URZ, UR21, URZ, UP0, !UPT ;  /* 0x000000153f057290 */ /* 0x000fc400087fe43f */
[----:B------:R-:W-:Y:S01]  /*6ca0*/  UIADD3 UR14, UR8, 0x12180, URZ ;  /* 0x00012180080e7890 */ /* 0x000fe2000fffe03f */
[----:B------:R-:W-:Y:S02]  /*6cb0*/  SEL R7, RZ, 0x1, P1 ;  /* 0x00000001ff077807 */ /* 0x000fe40000800000 */
[----:B------:R-:W-:Y:S01]  /*6cc0*/  UMOV UR8, UR13 ;  /* 0x0000000d00087c82 */ /* 0x000fe20008000000 */
[----:B------:R-:W-:Y:S02]  /*6cd0*/  SEL R5, R5, RZ, P1 ;  /* 0x000000ff05057207 */ /* 0x000fe40000800000 */
[----:B------:R-:W-:Y:S01]  /*6ce0*/  LOP3.LUT R4, R4, R7, RZ, 0x3c, !PT ;  /* 0x0000000704047212 */ /* 0x000fe200078e3cff */
[----:B------:R0:W-:Y:S02]  /*6cf0*/  UTMALDG.3D [UR8], [UR4], desc[UR6] ;  /* 0x00000608040075b4 */ /* 0x0001e40008011000 */
[----:B0-----:R-:W-:Y:S01]  /*6d00*/  UMOV UR8, UR14 ;  /* 0x0000000e00087c82 */ /* 0x001fe20008000000 */
[----:B------:R-:W-:-:S02]  /*6d10*/  UMOV UR11, UR18 ;  /* 0x00000012000b7c82 */ /* 0x000fc40008000000 */
[----:B------:R0:W-:Y:S02]  /*6d20*/  UTMALDG.3D [UR8], [UR22], desc[UR6] ;  /* 0x00000608160075b4 */ /* 0x0001e40008011000 */
[----:B0-----:R-:W-:Y:S05]  /*6d30*/  @P3 BRA `(.L_x_171) ;  /* 0xfffffffc00483947 */ /* 0x001fea000383ffff */
.L_x_167:
[----:B------:R-:W-:Y:S05]  /*6d40*/  BSYNC B1 ;  /* 0x0000000000017941 */ /* 0x000fea0003800000 */
.L_x_166:
[----:B------:R-:W2:Y:S01]  /*6d50*/  LDL.64 R20, [R1] ;  /* 0x0000000001147983 */ /* 0x000ea20000100a00 */
[----:B------:R-:W-:Y:S01]  /*6d60*/  LOP3.LUT P4, RZ, R10, 0xff, RZ, 0xc0, !PT ;  /* 0x000000ff0aff7812 */ /* 0x000fe2000788c0ff */
[----:B------:R-:W-:Y:S01]  /*6d70*/  VIADD R7, R8, UR40 ;  /* 0x0000002808077c36 */ /* 0x000fe20008000000 */
[----:B------:R-:W-:Y:S01]  /*6d80*/  ULDC.64 UR4, c[0x0][0x650] ;  /* 0x0001940000047ab9 */ /* 0x000fe20000000a00 */
[----:B------:R-:W-:Y:S01]  /*6d90*/  IMAD.U32 R8, RZ, RZ, UR40 ;  /* 0x00000028ff087e24 */ /* 0x000fe2000f8e00ff */
[----:B------:R-:W-:Y:S01]  /*6da0*/  UISETP.GE.U32.AND UP0, UPT, UR40, 0x9, UPT ;  /* 0x000000092800788c */ /* 0x000fe2000bf06070 */
[----:B------:R-:W-:Y:S01]  /*6db0*/  BSSY B1, `(.L_x_172) ;  /* 0x000006b000017945 */ /* 0x000fe20003800000 */
[----:B------:R-:W-:Y:S01]  /*6dc0*/  ISETP.GT.U32.AND P1, PT, R7, 0x8, PT ;  /* 0x000000080700780c */ /* 0x000fe20003f24070 */
[----:B------:R-:W-:Y:S01]  /*6dd0*/  IMAD.MOV.U32 R22, RZ, RZ, -0x1 ;  /* 0xffffffffff167424 */ /* 0x000fe200078e00ff */
[----:B------:R-:W-:Y:S01]  /*6de0*/  PRMT R10, RZ, 0x7610, R10 ;  /* 0x00007610ff0a7816 */ /* 0x000fe2000000000a */
[----:B------:R-:W-:Y:S01]  /*6df0*/  IMAD.MOV.U32 R18, RZ, RZ, -0x1 ;  /* 0xffffffffff127424 */ /* 0x000fe200078e00ff */
[----:B------:R-:W-:Y:S01]  /*6e00*/  ISETP.LT.U32.AND P1, PT, R8, 0x9, P1 ;  /* 0x000000090800780c */ /* 0x000fe20000f21070 */
[----:B------:R-:W-:Y:S01]  /*6e10*/  IMAD.MOV.U32 R19, RZ, RZ, -0x1 ;  /* 0xffffffffff137424 */ /* 0x000fe200078e00ff */
[----:B------:R-:W-:Y:S01]  /*6e20*/  PLOP3.LUT P3, PT, PT, PT, UP0, 0x80, 0x0 ;  /* 0x000000000000781c */ /* 0x000fe20003f6f008 */
[----:B------:R-:W0:Y:S01]  /*6e30*/  @P4 S2R R5, SR_CgaCtaId ;  /* 0x0000000000054919 */ /* 0x000e220000008800 */
[----:B------:R-:W-:-:S04]  /*6e40*/  @P4 MOV R4, 0x400 ;  /* 0x0000040000044802 */ /* 0x000fc80000000f00 */
[----:B0-----:R-:W-:Y:S01]  /*6e50*/  @P4 LEA R6, R5, R4, 0x18 ;  /* 0x0000000405064211 */ /* 0x001fe200078ec0ff */
[----:B------:R-:W-:Y:S01]  /*6e60*/  IMAD.WIDE.U32 R4, R7, 0x38e38e39, RZ ;  /* 0x38e38e3907047825 */ /* 0x000fe200078e00ff */
[----:B------:R-:W-:Y:S02]  /*6e70*/  SEL R4, RZ, 0x1, !P1 ;  /* 0x00000001ff047807 */ /* 0x000fe40004800000 */
[----:B------:R0:W-:Y:S02]  /*6e80*/  @P4 SYNCS.ARRIVE.TRANS64.A1T0 RZ, [R6+URZ+0xc8], RZ ;  /* 0x0000c8ff06ff49a7 */ /* 0x0001e4000810003f */
[----:B------:R-:W-:Y:S02]  /*6e90*/  LOP3.LUT R3, R3, R4, RZ, 0x3c, !PT ;  /* 0x0000000403037212 */ /* 0x000fe400078e3cff */
[----:B------:R-:W-:Y:S02]  /*6ea0*/  PRMT R4, RZ, 0x7610, R4 ;  /* 0x00007610ff047816 */ /* 0x000fe40000000004 */
[----:B0-----:R-:W-:-:S04]  /*6eb0*/  SHF.R.U32.HI R6, RZ, 0x1, R5 ;  /* 0x00000001ff067819 */ /* 0x001fc80000011605 */
[----:B------:R-:W-:Y:S01]  /*6ec0*/  @P3 LOP3.LUT R3, R3, 0x1, R6, 0x78, !PT ;  /* 0x0000000103033812 */ /* 0x000fe200078e7806 */
[----:B------:R-:W-:Y:S01]  /*6ed0*/  IMAD R8, R6, -0x9, R7 ;  /* 0xfffffff706087824 */ /* 0x000fe200078e0207 */
[----:B--2---:R-:W-:-:S04]  /*6ee0*/  IADD3 R16, P4, R16, R20, RZ ;  /* 0x0000001410107210 */ /* 0x004fc80007f9e0ff */
[----:B------:R-:W-:Y:S01]  /*6ef0*/  ISETP.GE.U32.AND P1, PT, R16, UR4, PT ;  /* 0x0000000410007c0c */ /* 0x000fe2000bf26070 */
[----:B------:R-:W-:-:S05]  /*6f00*/  IMAD.X R17, R17, 0x1, R0, P4 ;  /* 0x0000000111117824 */ /* 0x000fca00020e0600 */
[----:B------:R-:W-:-:S13]  /*6f10*/  ISETP.GE.U32.AND.EX P1, PT, R17, UR5, PT, P1 ;  /* 0x0000000511007c0c */ /* 0x000fda000bf26110 */
[----:B------:R-:W-:Y:S05]  /*6f20*/  @P1 BRA `(.L_x_173) ;  /* 0x00000004004c1947 */ /* 0x000fea0003800000 */
[----:B------:R-:W0:Y:S01]  /*6f30*/  S2R R12, SR_CTAID.X ;  /* 0x00000000000c7919 */ /* 0x000e220000002500 */
[----:B------:R-:W-:Y:S01]  /*6f40*/  ULDC.64 UR4, c[0x0][0x628] ;  /* 0x00018a0000047ab9 */ /* 0x000fe20000000a00 */
[----:B------:R-:W1:Y:S01]  /*6f50*/  LDC R13, c[0x0][0x144] ;  /* 0x00005100ff0d7b82 */ /* 0x000e620000000800 */
[----:B------:R-:W-:Y:S01]  /*6f60*/  ISETP.NE.U32.AND P1, PT, RZ, UR4, PT ;  /* 0x00000004ff007c0c */ /* 0x000fe2000bf25070 */
[----:B------:R-:W2:Y:S01]  /*6f70*/  S2R R11, SR_CTAID.Y ;  /* 0x00000000000b7919 */ /* 0x000ea20000002600 */
[----:B------:R-:W-:Y:S01]  /*6f80*/  ULDC UR6, c[0x0][0x150] ;  /* 0x0000540000067ab9 */ /* 0x000fe20000000800 */
[----:B------:R-:W-:Y:S01]  /*6f90*/  ULDC UR7, c[0x0][0x630] ;  /* 0x00018c0000077ab9 */ /* 0x000fe20000000800 */
[----:B------:R-:W-:Y:S01]  /*6fa0*/  ISETP.NE.AND.EX P1, PT, RZ, UR5, PT, P1 ;  /* 0x00000005ff007c0c */ /* 0x000fe2000bf25310 */
[----:B------:R-:W-:Y:S01]  /*6fb0*/  IMAD.MOV.U32 R4, RZ, RZ, R16 ;  /* 0x000000ffff047224 */ /* 0x000fe200078e0010 */
[----:B0-----:R-:W-:-:S05]  /*6fc0*/  I2FP.F32.U32 R5, R12 ;  /* 0x0000000c00057245 */ /* 0x001fca0000201000 */
[----:B------:R-:W-:Y:S01]  /*6fd0*/  FMUL R14, R5, UR6 ;  /* 0x00000006050e7c20 */ /* 0x000fe20008400000 */
[----:B------:R-:W-:-:S05]  /*6fe0*/  IMAD.MOV.U32 R5, RZ, RZ, R17 ;  /* 0x000000ffff057224 */ /* 0x000fca00078e0011 */
[----:B--2---:R-:W-:Y:S05]  /*6ff0*/  @!P1 BRA `(.L_x_174) ;  /* 0x0000000000289947 */ /* 0x004fea0003800000 */
[----:B------:R-:W-:Y:S02]  /*7000*/  ULDC UR6, c[0x0][0x634] ;  /* 0x00018d0000067ab9 */ /* 0x000fe40000000800 */
[----:B------:R-:W-:-:S05]  /*7010*/  IADD3 R5, P1, R16, UR6, RZ ;  /* 0x0000000610057c10 */ /* 0x000fca000ff3e0ff */
[----:B------:R-:W-:-:S04]  /*7020*/  IMAD.X R15, RZ, RZ, R17, P1 ;  /* 0x000000ffff0f7224 */ /* 0x000fc800008e0611 */
[----:B------:R-:W-:-:S04]  /*7030*/  IMAD.WIDE.U32 R6, R15, UR4, RZ ;  /* 0x000000040f067c25 */ /* 0x000fc8000f8e00ff */
[----:B------:R-:W-:-:S04]  /*7040*/  IMAD.WIDE.U32 R6, P1, R5, UR5, R6 ;  /* 0x0000000505067c25 */ /* 0x000fc8000f820006 */
[----:B------:R-:W-:-:S04]  /*7050*/  IMAD.WIDE.U32 R4, R5, UR4, RZ ;  /* 0x0000000405047c25 */ /* 0x000fc8000f8e00ff */
[----:B------:R-:W-:Y:S01]  /*7060*/  IMAD.MOV.U32 R4, RZ, RZ, R7 ;  /* 0x000000ffff047224 */ /* 0x000fe200078e0007 */
[----:B------:R-:W-:Y:S01]  /*7070*/  IADD3 RZ, P3, R5, R6, RZ ;  /* 0x0000000605ff7210 */ /* 0x000fe20007f7e0ff */
[----:B------:R-:W-:-:S04]  /*7080*/  IMAD.X R5, RZ, RZ, RZ, P1 ;  /* 0x000000ffff057224 */ /* 0x000fc800008e06ff */
[----:B------:R-:W-:-:S08]  /*7090*/  IMAD.WIDE.U32.X R4, R15, UR5, R4, P3 ;  /* 0x000000050f047c25 */ /* 0x000fd000098e0404 */
.L_x_174:
[--C-:B------:R-:W-:Y:S01]  /*70a0*/  SHF.R.U64 R19, R4, UR7, R5.reuse ;  /* 0x0000000704137c19 */ /* 0x100fe20008001205 */
[----:B------:R-:W0:Y:S01]  /*70b0*/  F2I.U32.TRUNC.NTZ R14, R14 ;  /* 0x0000000e000e7305 */ /* 0x000e22000020f000 */
[----:B------:R-:W-:Y:S01]  /*70c0*/  SHF.R.U32.HI R4, RZ, UR7, R5 ;  /* 0x00000007ff047c19 */ /* 0x000fe20008011605 */
[----:B------:R-:W-:Y:S01]  /*70d0*/  ULDC.64 UR4, c[0x0][0x620] ;  /* 0x0001880000047ab9 */ /* 0x000fe20000000a00 */
[----:B------:R-:W-:Y:S01]  /*70e0*/  IADD3 R7, P1, RZ, -R19, RZ ;  /* 0x80000013ff077210 */ /* 0x000fe20007f3e0ff */
[----:B------:R-:W-:Y:S01]  /*70f0*/  ULDC.64 UR6, c[0x0][0x640] ;  /* 0x0001900000067ab9 */ /* 0x000fe20000000a00 */
[----:B------:R-:W2:Y:S03]  /*7100*/  LDC R18, c[0x0][0x148] ;  /* 0x00005200ff127b82 */ /* 0x000ea60000000800 */
[----:B------:R-:W-:Y:S01]  /*7110*/  IMAD.X R4, RZ, RZ, ~R4, P1 ;  /* 0x000000ffff047224 */ /* 0x000fe200008e0e04 */
[----:B------:R-:W-:-:S03]  /*7120*/  ISETP.NE.U32.AND P1, PT, RZ, UR6, PT ;  /* 0x00000006ff007c0c */ /* 0x000fc6000bf25070 */
[----:B------:R-:W-:Y:S01]  /*7130*/  IMAD R6, R4, UR4, RZ ;  /* 0x0000000404067c24 */ /* 0x000fe2000f8e02ff */
[----:B------:R-:W-:Y:S01]  /*7140*/  ISETP.NE.AND.EX P1, PT, RZ, UR7, PT, P1 ;  /* 0x00000007ff007c0c */ /* 0x000fe2000bf25310 */
[----:B------:R-:W-:Y:S01]  /*7150*/  IMAD.WIDE.U32 R4, R7, UR4, R16 ;  /* 0x0000000407047c25 */ /* 0x000fe2000f8e0010 */
[----:B------:R-:W-:-:S03]  /*7160*/  ULDC UR4, c[0x0][0x618] ;  /* 0x0001860000047ab9 */ /* 0x000fc60000000800 */
[----:B------:R-:W-:Y:S01]  /*7170*/  IMAD R7, R7, UR5, R6 ;  /* 0x0000000507077c24 */ /* 0x000fe2000f8e0206 */
[----:B------:R-:W-:Y:S01]  /*7180*/  ULDC UR5, c[0x0][0x154] ;  /* 0x0000550000057ab9 */ /* 0x000fe20000000800 */
[----:B0-----:R-:W-:Y:S02]  /*7190*/  IMAD.MOV R6, RZ, RZ, -R14 ;  /* 0x000000ffff067224 */ /* 0x001fe400078e0a0e */
[----:B------:R-:W-:Y:S02]  /*71a0*/  IMAD.IADD R5, R5, 0x1, R7 ;  /* 0x0000000105057824 */ /* 0x000fe400078e0207 */
[----:B-1----:R-:W-:Y:S01]  /*71b0*/  IMAD R12, R13, R6, R12 ;  /* 0x000000060d0c7224 */ /* 0x002fe200078e020c */
[----:B------:R-:W-:Y:S02]  /*71c0*/  I2FP.F32.U32 R6, R11 ;  /* 0x0000000b00067245 */ /* 0x000fe40000201000 */
[--C-:B------:R-:W-:Y:S02]  /*71d0*/  SHF.R.U64 R13, R4, UR4, R5.reuse ;  /* 0x00000004040d7c19 */ /* 0x100fe40008001205 */
[----:B------:R-:W-:Y:S01]  /*71e0*/  SHF.R.U32.HI R4, RZ, UR4, R5 ;  /* 0x00000004ff047c19 */ /* 0x000fe20008011605 */
[----:B------:R-:W-:Y:S01]  /*71f0*/  FMUL R6, R6, UR5 ;  /* 0x0000000506067c20 */ /* 0x000fe20008400000 */
[----:B------:R-:W-:-:S02]  /*7200*/  ULDC UR4, c[0x0][0x608] ;  /* 0x0001820000047ab9 */ /* 0x000fc40000000800 */
[--C-:B------:R-:W-:Y:S01]  /*7210*/  SHF.R.U64 R15, R13, UR4, R4.reuse ;  /* 0x000000040d0f7c19 */ /* 0x100fe20008001204 */
[----:B------:R0:W1:Y:S01]  /*7220*/  F2I.U32.TRUNC.NTZ R20, R6 ;  /* 0x0000000600147305 */ /* 0x000062000020f000 */
[----:B------:R-:W-:Y:S01]  /*7230*/  SHF.R.U32.HI R4, RZ, UR4, R4 ;  /* 0x00000004ff047c19 */ /* 0x000fe20008011604 */
[----:B------:R-:W-:-:S03]  /*7240*/  ULDC UR4, c[0x0][0x658] ;  /* 0x0001960000047ab9 */ /* 0x000fc60000000800 */
[--C-:B------:R-:W-:Y:S02]  /*7250*/  SHF.R.U64 R14, R15, UR4, R4.reuse ;  /* 0x000000040f0e7c19 */ /* 0x100fe40008001204 */
[----:B------:R-:W-:-:S03]  /*7260*/  SHF.R.U32.HI R21, RZ, UR4, R4 ;  /* 0x00000004ff157c19 */ /* 0x000fc60008011604 */
[----:B------:R-:W-:Y:S02]  /*7270*/  IMAD.MOV.U32 R4, RZ, RZ, R14 ;  /* 0x000000ffff047224 */ /* 0x000fe400078e000e */
[----:B------:R-:W-:Y:S01]  /*7280*/  IMAD.MOV.U32 R5, RZ, RZ, R21 ;  /* 0x000000ffff057224 */ /* 0x000fe200078e0015 */
[----:B0-----:R-:W-:Y:S06]  /*7290*/  @!P1 BRA `(.L_x_175) ;  /* 0x0000000000289947 */ /* 0x001fec0003800000 */
        /* <DEDUP_REMOVED lines=10> */
.L_x_175:
[----:B------:R-:W-:Y:S01]  /*7340*/  ISETP.NE.AND P1, PT, R2, 0x1, PT ;  /* 0x000000010200780c */ /* 0x000fe20003f25270 */
[----:B------:R-:W-:Y:S01]  /*7350*/  ULDC UR4, c[0x0][0x648] ;  /* 0x0001920000047ab9 */ /* 0x000fe20000000800 */
[----:B------:R-:W-:Y:S01]  /*7360*/  LOP3.LUT R15, R15, UR16, RZ, 0xc0, !PT ;  /* 0x000000100f0f7c12 */ /* 0x000fe2000f8ec0ff */
[----:B-1----:R-:W-:Y:S01]  /*7370*/  IMAD.MOV R20, RZ, RZ, -R20 ;  /* 0x000000ffff147224 */ /* 0x002fe200078e0a14 */
[----:B------:R-:W-:Y:S01]  /*7380*/  SHF.R.U64 R4, R4, UR4, R5 ;  /* 0x0000000404047c19 */ /* 0x000fe20008001205 */
[----:B------:R-:W-:Y:S01]  /*7390*/  ULDC UR4, c[0x0][0x638] ;  /* 0x00018e0000047ab9 */ /* 0x000fe20000000800 */
[----:B------:R-:W-:Y:S01]  /*73a0*/  LOP3.LUT R13, R13, UR15, RZ, 0xc0, !PT ;  /* 0x0000000f0d0d7c12 */ /* 0x000fe2000f8ec0ff */
[----:B------:R-:W-:Y:S02]  /*73b0*/  ULDC UR5, c[0x0][0x610] ;  /* 0x0001840000057ab9 */ /* 0x000fe40000000800 */
[----:B------:R-:W-:Y:S02]  /*73c0*/  IMAD.MOV R5, RZ, RZ, -R4 ;  /* 0x000000ffff057224 */ /* 0x000fe400078e0a04 */
[----:B------:R-:W-:-:S02]  /*73d0*/  IMAD R15, R4, UR17, R15 ;  /* 0x00000011040f7c24 */ /* 0x000fc4000f8e020f */
[----:B--2---:R-:W-:Y:S02]  /*73e0*/  @P1 IMAD R12, R18, R20, R11 ;  /* 0x00000014120c1224 */ /* 0x004fe400078e020b */
[----:B------:R-:W-:Y:S01]  /*73f0*/  IMAD R14, R5, UR4, R14 ;  /* 0x00000004050e7c24 */ /* 0x000fe2000f8e020e */
[----:B------:R-:W-:Y:S01]  /*7400*/  ULDC UR4, c[0x0][0x600] ;  /* 0x0001800000047ab9 */ /* 0x000fe20000000800 */
[----:B------:R-:W-:Y:S02]  /*7410*/  IMAD R12, R15, UR5, R12 ;  /* 0x000000050f0c7c24 */ /* 0x000fe4000f8e020c */
[----:B------:R-:W-:Y:S02]  /*7420*/  IMAD R5, R14, UR4, R13 ;  /* 0x000000040e057c24 */ /* 0x000fe4000f8e020d */
[----:B------:R-:W-:-:S03]  /*7430*/  IMAD.MOV.U32 R4, RZ, RZ, 0x1 ;  /* 0x00000001ff047424 */ /* 0x000fc600078e00ff */
[----:B------:R-:W-:Y:S02]  /*7440*/  SEL R18, R5, R12, !P1 ;  /* 0x0000000c05127207 */ /* 0x000fe40004800000 */
[----:B------:R-:W-:-:S07]  /*7450*/  SEL R22, R12, R5, !P1 ;  /* 0x000000050c167207 */ /* 0x000fce0004800000 */
.L_x_173:
[----:B------:R-:W-:Y:S05]  /*7460*/  BSYNC B1 ;  /* 0x0000000000017941 */ /* 0x000fea0003800000 */
.L_x_172:
[----:B------:R-:W-:-:S13]  /*7470*/  LOP3.LUT P1, RZ, R4, 0xff, RZ, 0xc0, !PT ;  /* 0x000000ff04ff7812 */ /* 0x000fda000782c0ff */
[----:B------:R-:W-:Y:S05]  /*7480*/  @P1 BRA `(.L_x_176) ;  /* 0xfffffff400401947 */ /* 0x000fea000383ffff */
[----:B------:R-:W-:Y:S05]  /*7490*/  BSYNC B0 ;  /* 0x0000000000007941 */ /* 0x000fea0003800000 */
.L_x_164:
[----:B------:R-:W-:-:S03]  /*74a0*/  UMOV UR4, 0xffffffff ;  /* 0xffffffff00047882 */ /* 0x000fc60000000000 */
[----:B------:R-:W-:Y:S05]  /*74b0*/  BRA.DIV UR4, `(.L_x_177) ;  /* 0x0000000604fc7947 */ /* 0x000fea000b800000 */
[----:B------:R-:W-:-:S13]  /*74c0*/  ELECT P6, URZ, PT ;  /* 0x00000000003f782f */ /* 0x000fda00038c0000 */
.L_x_198:
[----:B------:R-:W-:Y:S04]  /*74d0*/  BSSY B0, `(.L_x_178) ;  /* 0x0000058000007945 */ /* 0x000fe80003800000 */
[----:B------:R-:W-:Y:S05]  /*74e0*/  @!P6 BRA `(.L_x_179) ;  /* 0x000000040058e947 */ /* 0x000fea0003800000 */
[----:B------:R-:W-:-:S04]  /*74f0*/  LOP3.LUT R23, R23, 0x2, RZ, 0xfc, !PT ;  /* 0x0000000217177812 */ /* 0x000fc800078efcff */
[----:B------:R-:W-:-:S13]  /*7500*/  ISETP.NE.AND P0, PT, R23, 0x3, PT ;  /* 0x000000031700780c */ /* 0x000fda0003f05270 */
[----:B------:R-:W-:Y:S05]  /*7510*/  @!P0 BRA `(.L_x_180) ;  /* 0x0000000000048947 */ /* 0x000fea0003800000 */
[----:B------:R-:W-:Y:S01]  /*7520*/  BPT.TRAP 0x1 ;  /* 0x000000040000795c */ /* 0x000fe20000300000 */
.L_x_180:
[----:B------:R-:W0:Y:S01]  /*7530*/  S2R R5, SR_CgaCtaId ;  /* 0x0000000000057919 */ /* 0x000e220000008800 */
[----:B------:R-:W-:Y:S02]  /*7540*/  MOV R0, 0x400 ;  /* 0x0000040000007802 */ /* 0x000fe40000000f00 */
[----:B------:R-:W-:Y:S02]  /*7550*/  SHF.L.U32 R2, R3, 0x1f, RZ ;  /* 0x0000001f03027819 */ /* 0x000fe400000006ff */
[----:B0-----:R-:W-:-:S05]  /*7560*/  LEA R5, R5, R0, 0x18 ;  /* 0x0000000005057211 */ /* 0x001fca00078ec0ff */
[----:B------:R-:W-:-:S04]  /*7570*/  VIADD R5, R5, 0x48 ;  /* 0x0000004805057836 */ /* 0x000fc80000000000 */
[C---:B------:R-:W-:Y:S02]  /*7580*/  IMAD R7, R8.reuse, 0x8, R5 ;  /* 0x0000000808077824 */ /* 0x040fe400078e0205 */
[----:B------:R-:W-:Y:S02]  /*7590*/  VIADD R8, R8, 0x1 ;  /* 0x0000000108087836 */ /* 0x000fe40000000000 */
[----:B------:R-:W0:Y:S03]  /*75a0*/  SYNCS.PHASECHK.TRANS64.TRYWAIT P0, [R7+URZ], R2 ;  /* 0x00000002070075a7 */ /* 0x000e26000800017f */
[----:B------:R-:W-:-:S04]  /*75b0*/  ISETP.NE.AND P1, PT, R8, 0x9, PT ;  /* 0x000000090800780c */ /* 0x000fc80003f25270 */
[----:B------:R-:W-:Y:S02]  /*75c0*/  SEL R0, RZ, 0x1, P1 ;  /* 0x00000001ff007807 */ /* 0x000fe40000800000 */
[----:B------:R-:W-:Y:S02]  /*75d0*/  SEL R8, R8, RZ, P1 ;  /* 0x000000ff08087207 */ /* 0x000fe40000800000 */
[----:B------:R-:W-:-:S03]  /*75e0*/  LOP3.LUT R9, R3, R0, RZ, 0x3c, !PT ;  /* 0x0000000003097212 */ /* 0x000fc600078e3cff */
[----:B------:R-:W-:Y:S01]  /*75f0*/  IMAD R6, R8, 0x8, R5 ;  /* 0x0000000808067824 */ /* 0x000fe200078e0205 */
[----:B------:R-:W-:Y:S01]  /*7600*/  SHF.L.U32 R3, R9, 0x1f, RZ ;  /* 0x0000001f09037819 */ /* 0x000fe200000006ff */
[----:B0-----:R-:W-:Y:S06]  /*7610*/  @!P0 BRA `(.L_x_181) ;  /* 0x0000000400c48947 */ /* 0x001fec0003800000 */
.L_x_199:
[----:B------:R-:W1:Y:S01]  /*7620*/  SYNCS.PHASECHK.TRANS64.TRYWAIT P0, [R6+URZ], R3 ;  /* 0x00000003060075a7 */ /* 0x000e62000800017f */
[----:B------:R-:W-:-:S05]  /*7630*/  VIADD R0, R8, 0x1 ;  /* 0x0000000108007836 */ /* 0x000fca0000000000 */
[----:B------:R-:W-:-:S04]  /*7640*/  ISETP.NE.AND P1, PT, R0, 0x9, PT ;  /* 0x000000090000780c */ /* 0x000fc80003f25270 */
[----:B0-----:R-:W-:Y:S02]  /*7650*/  SEL R2, RZ, 0x1, P1 ;  /* 0x00000001ff027807 */ /* 0x001fe40000800000 */
[----:B------:R-:W-:Y:S02]  /*7660*/  SEL R0, R0, RZ, P1 ;  /* 0x000000ff00007207 */ /* 0x000fe40000800000 */
[----:B------:R-:W-:-:S03]  /*7670*/  LOP3.LUT R9, R9, R2, RZ, 0x3c, !PT ;  /* 0x0000000209097212 */ /* 0x000fc600078e3cff */
[----:B------:R-:W-:Y:S01]  /*7680*/  IMAD R7, R0, 0x8, R5 ;  /* 0x0000000800077824 */ /* 0x000fe200078e0205 */
[----:B------:R-:W-:Y:S01]  /*7690*/  SHF.L.U32 R4, R9, 0x1f, RZ ;  /* 0x0000001f09047819 */ /* 0x000fe200000006ff */
[----:B-1----:R-:W-:Y:S06]  /*76a0*/  @!P0 BRA `(.L_x_182) ;  /* 0x0000000400b48947 */ /* 0x002fec0003800000 */
.L_x_200:
[----:B------:R-:W1:Y:S01]  /*76b0*/  SYNCS.PHASECHK.TRANS64.TRYWAIT P0, [R7+URZ], R4 ;  /* 0x00000004070075a7 */ /* 0x000e62000800017f */
[----:B------:R-:W-:-:S05]  /*76c0*/  VIADD R0, R0, 0x1 ;  /* 0x0000000100007836 */ /* 0x000fca0000000000 */
[----:B------:R-:W-:-:S04]  /*76d0*/  ISETP.NE.AND P1, PT, R0, 0x9, PT ;  /* 0x000000090000780c */ /* 0x000fc80003f25270 */
[----:B------:R-:W-:Y:S02]  /*76e0*/  SEL R2, RZ, 0x1, P1 ;  /* 0x00000001ff027807 */ /* 0x000fe40000800000 */
[----:B------:R-:W-:Y:S02]  /*76f0*/  SEL R0, R0, RZ, P1 ;  /* 0x000000ff00007207 */ /* 0x000fe40000800000 */
[----:B------:R-:W-:-:S03]  /*7700*/  LOP3.LUT R9, R9, R2, RZ, 0x3c, !PT ;  /* 0x0000000209097212 */ /* 0x000fc600078e3cff */
[----:B0-----:R-:W-:Y:S01]  /*7710*/  IMAD R6, R0, 0x8, R5 ;  /* 0x0000000800067824 */ /* 0x001fe200078e0205 */
[----:B------:R-:W-:Y:S01]  /*7720*/  SHF.L.U32 R3, R9, 0x1f, RZ ;  /* 0x0000001f09037819 */ /* 0x000fe200000006ff */
[----:B-1----:R-:W-:Y:S06]  /*7730*/  @!P0 BRA `(.L_x_183) ;  /* 0x0000000400a48947 */ /* 0x002fec0003800000 */
.L_x_201:
        /* <DEDUP_REMOVED lines=9> */
.L_x_202:
        /* <DEDUP_REMOVED lines=9> */
.L_x_203:
        /* <DEDUP_REMOVED lines=9> */
.L_x_204:
        /* <DEDUP_REMOVED lines=9> */
.L_x_205:
[----:B------:R-:W1:Y:S01]  /*7980*/  SYNCS.PHASECHK.TRANS64.TRYWAIT P0, [R6+URZ], R3 ;  /* 0x00000003060075a7 */ /* 0x000e62000800017f */
[----:B------:R-:W-:-:S05]  /*7990*/  VIADD R0, R0, 0x1 ;  /* 0x0000000100007836 */ /* 0x000fca0000000000 */
[----:B------:R-:W-:-:S04]  /*79a0*/  ISETP.NE.AND P1, PT, R0, 0x9, PT ;  /* 0x000000090000780c */ /* 0x000fc80003f25270 */
[----:B------:R-:W-:Y:S02]  /*79b0*/  SEL R2, RZ, 0x1, P1 ;  /* 0x00000001ff027807 */ /* 0x000fe40000800000 */
[----:B------:R-:W-:Y:S02]  /*79c0*/  SEL R0, R0, RZ, P1 ;  /* 0x000000ff00007207 */ /* 0x000fe40000800000 */
[----:B------:R-:W-:Y:S01]  /*79d0*/  LOP3.LUT R2, R9, R2, RZ, 0x3c, !PT ;  /* 0x0000000209027212 */ /* 0x000fe200078e3cff */
[----:B-1----:R-:W-:Y:S06]  /*79e0*/  @!P0 BRA `(.L_x_188) ;  /* 0x00000004005c8947 */ /* 0x002fec0003800000 */
.L_x_206:
[----:B------:R-:W-:Y:S01]  /*79f0*/  IMAD R5, R0, 0x8, R5 ;  /* 0x0000000800057824 */ /* 0x000fe200078e0205 */
[----:B------:R-:W-:-:S07]  /*7a00*/  SHF.L.U32 R0, R2, 0x1f, RZ ;  /* 0x0000001f02007819 */ /* 0x000fce00000006ff */
.L_x_189:
[----:B--2---:R2:W3:Y:S02]  /*7a10*/  SYNCS.PHASECHK.TRANS64.TRYWAIT P0, [R5+URZ], R0 ;  /* 0x00000000050075a7 */ /* 0x0044e4000800017f */
[----:B---3--:R-:W-:Y:S05]  /*7a20*/  @!P0 NANOSLEEP.SYNCS 0x989680 ;  /* 0x009896800000895d */ /* 0x008fea0003900000 */
[----:B------:R-:W3:Y:S02]  /*7a30*/  @!P0 SYNCS.PHASECHK.TRANS64 P0, [R5+URZ], R0 ;  /* 0x00000000050085a7 */ /* 0x000ee4000800007f */
[----:B---3--:R-:W-:Y:S05]  /*7a40*/  @!P0 BRA `(.L_x_189) ;  /* 0xfffffffc00f08947 */ /* 0x008fea000383ffff */
.L_x_179:
[----:B------:R-:W-:Y:S05]  /*7a50*/  BSYNC B0 ;  /* 0x0000000000007941 */ /* 0x000fea0003800000 */
.L_x_178:
[----:B------:R-:W-:Y:S05]  /*7a60*/  EXIT ;  /* 0x000000000000794d */ /* 0x000fea0003800000 */
.L_x_16:
[----:B0-----:R-:W-:-:S04]  /*7a70*/  IMAD.U32 R3, RZ, RZ, UR43 ;  /* 0x0000002bff037e24 */ /* 0x001fc8000f8e00ff */
[----:B------:R0:W1:Y:S03]  /*7a80*/  SYNCS.PHASECHK.TRANS64.TRYWAIT P0, [R3+URZ+-0x8], R0 ;  /* 0xfffff800030075a7 */ /* 0x000066000800017f */
[----:B-1----:R-:W-:Y:S05]  /*7a90*/  @!P0 NANOSLEEP.SYNCS 0x989680 ;  /* 0x009896800000895d */ /* 0x002fea0003900000 */
[----:B------:R-:W1:Y:S02]  /*7aa0*/  @!P0 SYNCS.PHASECHK.TRANS64 P0, [R3+URZ+-0x8], R0 ;  /* 0xfffff800030085a7 */ /* 0x000e64000800007f */
[----:B-1----:R-:W-:Y:S05]  /*7ab0*/  @!P0 BRA `(.L_x_16) ;  /* 0xfffffffc00ec8947 */ /* 0x002fea000383ffff */
[----:B------:R-:W-:Y:S05]  /*7ac0*/  BRA `(.L_x_190) ;  /* 0xffffff9800d47947 */ /* 0x000fea000383ffff */
.L_x_21:
[----:B-1----:R1:W2:Y:S02]  /*7ad0*/  SYNCS.PHASECHK.TRANS64.TRYWAIT P1, [R3+URZ], R0 ;  /* 0x00000000030075a7 */ /* 0x0022a4000802017f */
[----:B--2---:R-:W-:Y:S05]  /*7ae0*/  @!P1 NANOSLEEP.SYNCS 0x989680 ;  /* 0x009896800000995d */ /* 0x004fea0003900000 */
[----:B------:R-:W2:Y:S02]  /*7af0*/  @!P1 SYNCS.PHASECHK.TRANS64 P1, [R3+URZ], R0 ;  /* 0x00000000030095a7 */ /* 0x000ea4000802007f */
[----:B--2---:R-:W-:Y:S05]  /*7b00*/  @!P1 BRA `(.L_x_21) ;  /* 0xfffffffc00f09947 */ /* 0x004fea000383ffff */
[----:B------:R-:W-:Y:S05]  /*7b10*/  BRA `(.L_x_20) ;  /* 0xffffff9c00487947 */ /* 0x000fea000383ffff */
.L_x_26:
[----:B-1----:R-:W-:-:S04]  /*7b20*/  IMAD.U32 R4, RZ, RZ, UR4 ;  /* 0x00000004ff047e24 */ /* 0x002fc8000f8e00ff */
[----:B------:R1:W2:Y:S03]  /*7b30*/  SYNCS.PHASECHK.TRANS64.TRYWAIT P1, [R4+URZ], R3 ;  /* 0x00000003040075a7 */ /* 0x0002a6000802017f */
[----:B--2---:R-:W-:Y:S05]  /*7b40*/  @!P1 NANOSLEEP.SYNCS 0x989680 ;  /* 0x009896800000995d */ /* 0x004fea0003900000 */
[----:B------:R-:W2:Y:S02]  /*7b50*/  @!P1 SYNCS.PHASECHK.TRANS64 P1, [R4+URZ], R3 ;  /* 0x00000003040095a7 */ /* 0x000ea4000802007f */
[----:B--2---:R-:W-:Y:S05]  /*7b60*/  @!P1 BRA `(.L_x_26) ;  /* 0xfffffffc00ec9947 */ /* 0x004fea000383ffff */
[----:B------:R-:W-:Y:S05]  /*7b70*/  BRA `(.L_x_25) ;  /* 0xffffffa000187947 */ /* 0x000fea000383ffff */
.L_x_32:
[----:B0-----:R-:W-:-:S04]  /*7b80*/  IMAD.U32 R3, RZ, RZ, UR43 ;  /* 0x0000002bff037e24 */ /* 0x001fc8000f8e00ff */
[----:B------:R0:W1:Y:S03]  /*7b90*/  SYNCS.PHASECHK.TRANS64.TRYWAIT P0, [R3+URZ+0x8], R0 ;  /* 0x00000800030075a7 */ /* 0x000066000800017f */
[----:B-1----:R-:W-:Y:S05]  /*7ba0*/  @!P0 NANOSLEEP.SYNCS 0x989680 ;  /* 0x009896800000895d */ /* 0x002fea0003900000 */
[----:B------:R-:W1:Y:S02]  /*7bb0*/  @!P0 SYNCS.PHASECHK.TRANS64 P0, [R3+URZ+0x8], R0 ;  /* 0x00000800030085a7 */ /* 0x000e64000800007f */
[----:B-1----:R-:W-:Y:S05]  /*7bc0*/  @!P0 BRA `(.L_x_32) ;  /* 0xfffffffc00ec8947 */ /* 0x002fea000383ffff */
[----:B------:R-:W-:Y:S05]  /*7bd0*/  BRA `(.L_x_191) ;  /* 0xffffffa400447947 */ /* 0x000fea000383ffff */
.L_x_165:
[----:B------:R-:W-:Y:S01]  /*7be0*/  BSSY B1, `(.L_x_192) ;  /* 0x0000006000017945 */ /* 0x000fe20003800000 */
[----:B------:R-:W-:-:S07]  /*7bf0*/  IMAD.MOV.U32 R15, RZ, RZ, -0x1 ;  /* 0xffffffffff0f7424 */ /* 0x000fce00078e00ff */
[----:B-----5:R-:W-:Y:S05]  /*7c00*/  WARPSYNC.COLLECTIVE R15, `(.L_x_193) ;  /* 0x000000000f0c7348 */ /* 0x020fea0003c00000 */
[----:B------:R-:W-:Y:S02]  /*7c10*/  ELECT P6, UR62, PT ;  /* 0x00000000003e782f */ /* 0x000fe400038c0000 */
[----:B------:R-:W-:Y:S01]  /*7c20*/  MOV R14, UR62 ;  /* 0x0000003e000e7c02 */ /* 0x000fe20008000f00 */
[----:B-----5:R-:W-:Y:S10]  /*7c30*/  ENDCOLLECTIVE ;  /* 0x000000000000791b */ /* 0x020ff40003800000 */
.L_x_193:
[----:B------:R-:W-:Y:S05]  /*7c40*/  BSYNC B1 ;  /* 0x0000000000017941 */ /* 0x000fea0003800000 */
.L_x_192:
[----:B------:R-:W-:Y:S05]  /*7c50*/  BRA `(.L_x_194) ;  /* 0xffffffec00587947 */ /* 0x000fea000383ffff */
.L_x_168:
[----:B-1----:R1:W2:Y:S02]  /*7c60*/  SYNCS.PHASECHK.TRANS64.TRYWAIT P1, [R11+URZ+0x48], R6 ;  /* 0x000048060b0075a7 */ /* 0x0022a4000802017f */
[----:B--2---:R-:W-:Y:S05]  /*7c70*/  @!P1 NANOSLEEP.SYNCS 0x989680 ;  /* 0x009896800000995d */ /* 0x004fea0003900000 */
[----:B------:R-:W2:Y:S02]  /*7c80*/  @!P1 SYNCS.PHASECHK.TRANS64 P1, [R11+URZ+0x48], R6 ;  /* 0x000048060b0095a7 */ /* 0x000ea4000802007f */
[----:B--2---:R-:W-:Y:S05]  /*7c90*/  @!P1 BRA `(.L_x_168) ;  /* 0xfffffffc00f09947 */ /* 0x004fea000383ffff */
[----:B------:R-:W-:Y:S05]  /*7ca0*/  BRA `(.L_x_195) ;  /* 0xffffffec008c7947 */ /* 0x000fea000383ffff */
.L_x_177:
[----:B------:R-:W-:Y:S01]  /*7cb0*/  BSSY B0, `(.L_x_196) ;  /* 0x0000006000007945 */ /* 0x000fe20003800000 */
[----:B------:R-:W-:-:S07]  /*7cc0*/  IMAD.MOV.U32 R15, RZ, RZ, -0x1 ;  /* 0xffffffffff0f7424 */ /* 0x000fce00078e00ff */
[----:B-----5:R-:W-:Y:S05]  /*7cd0*/  WARPSYNC.COLLECTIVE R15, `(.L_x_197) ;  /* 0x000000000f0c7348 */ /* 0x020fea0003c00000 */
[----:B------:R-:W-:Y:S02]  /*7ce0*/  ELECT P6, UR62, PT ;  /* 0x00000000003e782f */ /* 0x000fe400038c0000 */
[----:B------:R-:W-:Y:S01]  /*7cf0*/  MOV R14, UR62 ;  /* 0x0000003e000e7c02 */ /* 0x000fe20008000f00 */
[----:B-----5:R-:W-:Y:S10]  /*7d00*/  ENDCOLLECTIVE ;  /* 0x000000000000791b */ /* 0x020ff40003800000 */
.L_x_197:
[----:B------:R-:W-:Y:S05]  /*7d10*/  BSYNC B0 ;  /* 0x0000000000007941 */ /* 0x000fea0003800000 */
.L_x_196:
[----:B------:R-:W-:Y:S05]  /*7d20*/  BRA `(.L_x_198) ;  /* 0xfffffff400e87947 */ /* 0x000fea000383ffff */
.L_x_181:
[----:B0-----:R0:W1:Y:S02]  /*7d30*/  SYNCS.PHASECHK.TRANS64.TRYWAIT P0, [R7+URZ], R2 ;  /* 0x00000002070075a7 */ /* 0x001064000800017f */
[----:B-1----:R-:W-:Y:S05]  /*7d40*/  @!P0 NANOSLEEP.SYNCS 0x989680 ;  /* 0x009896800000895d */ /* 0x002fea0003900000 */
[----:B------:R-:W1:Y:S02]  /*7d50*/  @!P0 SYNCS.PHASECHK.TRANS64 P0, [R7+URZ], R2 ;  /* 0x00000002070085a7 */ /* 0x000e64000800007f */
[----:B-1----:R-:W-:Y:S05]  /*7d60*/  @!P0 BRA `(.L_x_181) ;  /* 0xfffffffc00f08947 */ /* 0x002fea000383ffff */
[----:B------:R-:W-:Y:S05]  /*7d70*/  BRA `(.L_x_199) ;  /* 0xfffffff800287947 */ /* 0x000fea000383ffff */
.L_x_182:
[----:B0-----:R0:W1:Y:S02]  /*7d80*/  SYNCS.PHASECHK.TRANS64.TRYWAIT P0, [R6+URZ], R3 ;  /* 0x00000003060075a7 */ /* 0x001064000800017f */
[----:B-1----:R-:W-:Y:S05]  /*7d90*/  @!P0 NANOSLEEP.SYNCS 0x989680 ;  /* 0x009896800000895d */ /* 0x002fea0003900000 */
[----:B------:R-:W1:Y:S02]  /*7da0*/  @!P0 SYNCS.PHASECHK.TRANS64 P0, [R6+URZ], R3 ;  /* 0x00000003060085a7 */ /* 0x000e64000800007f */
[----:B-1----:R-:W-:Y:S05]  /*7db0*/  @!P0 BRA `(.L_x_182) ;  /* 0xfffffffc00f08947 */ /* 0x002fea000383ffff */
[----:B------:R-:W-:Y:S05]  /*7dc0*/  BRA `(.L_x_200) ;  /* 0xfffffff800387947 */ /* 0x000fea000383ffff */
.L_x_183:
[----:B0-----:R0:W1:Y:S02]  /*7dd0*/  SYNCS.PHASECHK.TRANS64.TRYWAIT P0, [R7+URZ], R4 ;  /* 0x00000004070075a7 */ /* 0x001064000800017f */
[----:B-1----:R-:W-:Y:S05]  /*7de0*/  @!P0 NANOSLEEP.SYNCS 0x989680 ;  /* 0x009896800000895d */ /* 0x002fea0003900000 */
[----:B------:R-:W1:Y:S02]  /*7df0*/  @!P0 SYNCS.PHASECHK.TRANS64 P0, [R7+URZ], R4 ;  /* 0x00000004070085a7 */ /* 0x000e64000800007f */
[----:B-1----:R-:W-:Y:S05]  /*7e00*/  @!P0 BRA `(.L_x_183) ;  /* 0xfffffffc00f08947 */ /* 0x002fea000383ffff */
[----:B------:R-:W-:Y:S05]  /*7e10*/  BRA `(.L_x_201) ;  /* 0xfffffff800487947 */ /* 0x000fea000383ffff */
.L_x_184:
[----:B0-----:R0:W1:Y:S02]  /*7e20*/  SYNCS.PHASECHK.TRANS64.TRYWAIT P0, [R6+URZ], R3 ;  /* 0x00000003060075a7 */ /* 0x001064000800017f */
[----:B-1----:R-:W-:Y:S05]  /*7e30*/  @!P0 NANOSLEEP.SYNCS 0x989680 ;  /* 0x009896800000895d */ /* 0x002fea0003900000 */
[----:B------:R-:W1:Y:S02]  /*7e40*/  @!P0 SYNCS.PHASECHK.TRANS64 P0, [R6+URZ], R3 ;  /* 0x00000003060085a7 */ /* 0x000e64000800007f */
[----:B-1----:R-:W-:Y:S05]  /*7e50*/  @!P0 BRA `(.L_x_184) ;  /* 0xfffffffc00f08947 */ /* 0x002fea000383ffff */
[----:B------:R-:W-:Y:S05]  /*7e60*/  BRA `(.L_x_202) ;  /* 0xfffffff800587947 */ /* 0x000fea000383ffff */
.L_x_185:
[----:B0-----:R0:W1:Y:S02]  /*7e70*/  SYNCS.PHASECHK.TRANS64.TRYWAIT P0, [R7+URZ], R4 ;  /* 0x00000004070075a7 */ /* 0x001064000800017f */
[----:B-1----:R-:W-:Y:S05]  /*7e80*/  @!P0 NANOSLEEP.SYNCS 0x989680 ;  /* 0x009896800000895d */ /* 0x002fea0003900000 */
[----:B------:R-:W1:Y:S02]  /*7e90*/  @!P0 SYNCS.PHASECHK.TRANS64 P0, [R7+URZ], R4 ;  /* 0x00000004070085a7 */ /* 0x000e64000800007f */
[----:B-1----:R-:W-:Y:S05]  /*7ea0*/  @!P0 BRA `(.L_x_185) ;  /* 0xfffffffc00f08947 */ /* 0x002fea000383ffff */
[----:B------:R-:W-:Y:S05]  /*7eb0*/  BRA `(.L_x_203) ;  /* 0xfffffff800687947 */ /* 0x000fea000383ffff */
.L_x_186:
[----:B0-----:R0:W1:Y:S02]  /*7ec0*/  SYNCS.PHASECHK.TRANS64.TRYWAIT P0, [R6+URZ], R3 ;  /* 0x00000003060075a7 */ /* 0x001064000800017f */
[----:B-1----:R-:W-:Y:S05]  /*7ed0*/  @!P0 NANOSLEEP.SYNCS 0x989680 ;  /* 0x009896800000895d */ /* 0x002fea0003900000 */
[----:B------:R-:W1:Y:S02]  /*7ee0*/  @!P0 SYNCS.PHASECHK.TRANS64 P0, [R6+URZ], R3 ;  /* 0x00000003060085a7 */ /* 0x000e64000800007f */
[----:B-1----:R-:W-:Y:S05]  /*7ef0*/  @!P0 BRA `(.L_x_186) ;  /* 0xfffffffc00f08947 */ /* 0x002fea000383ffff */
[----:B------:R-:W-:Y:S05]  /*7f00*/  BRA `(.L_x_204) ;  /* 0xfffffff800787947 */ /* 0x000fea000383ffff */
.L_x_187:
[----:B0-----:R0:W1:Y:S02]  /*7f10*/  SYNCS.PHASECHK.TRANS64.TRYWAIT P0, [R7+URZ], R4 ;  /* 0x00000004070075a7 */ /* 0x001064000800017f */
[----:B-1----:R-:W-:Y:S05]  /*7f20*/  @!P0 NANOSLEEP.SYNCS 0x989680 ;  /* 0x009896800000895d */ /* 0x002fea0003900000 */
[----:B------:R-:W1:Y:S02]  /*7f30*/  @!P0 SYNCS.PHASECHK.TRANS64 P0, [R7+URZ], R4 ;  /* 0x00000004070085a7 */ /* 0x000e64000800007f */
[----:B-1----:R-:W-:Y:S05]  /*7f40*/  @!P0 BRA `(.L_x_187) ;  /* 0xfffffffc00f08947 */ /* 0x002fea000383ffff */
[----:B------:R-:W-:Y:S05]  /*7f50*/  BRA `(.L_x_205) ;  /* 0xfffffff800887947 */ /* 0x000fea000383ffff */
.L_x_188:
[----:B-1----:R1:W2:Y:S02]  /*7f60*/  SYNCS.PHASECHK.TRANS64.TRYWAIT P0, [R6+URZ], R3 ;  /* 0x00000003060075a7 */ /* 0x0022a4000800017f */
[----:B--2---:R-:W-:Y:S05]  /*7f70*/  @!P0 NANOSLEEP.SYNCS 0x989680 ;  /* 0x009896800000895d */ /* 0x004fea0003900000 */
[----:B------:R-:W2:Y:S02]  /*7f80*/  @!P0 SYNCS.PHASECHK.TRANS64 P0, [R6+URZ], R3 ;  /* 0x00000003060085a7 */ /* 0x000ea4000800007f */
[----:B--2---:R-:W-:Y:S05]  /*7f90*/  @!P0 BRA `(.L_x_188) ;  /* 0xfffffffc00f08947 */ /* 0x004fea000383ffff */
[----:B------:R-:W-:Y:S05]  /*7fa0*/  BRA `(.L_x_206) ;  /* 0xfffffff800907947 */ /* 0x000fea000383ffff */
.L_x_207:
[----:B------:R-:W-:-:S00]  /*7fb0*/  BRA `(.L_x_207) ;  /* 0xfffffffc00fc7947 */ /* 0x000fc0000383ffff */
[----:B------:R-:W-:-:S00]  /*7fc0*/  NOP ;  /* 0x0000000000007918 */ /* 0x000fc00000000000 */
        /* <DEDUP_REMOVED lines=11> */
.L_x_208:


//--------------------- .nv.global.init           --------------------------
	.section	.nv.global.init,"aw",@progbits
.nv.global.init:
	.type		$str$22,@object
	.size		$str$22,($str$23 - $str$22)
$str$22:
        /*0000*/ 	.byte	0x6b, 0x5f, 0x74, 0x69, 0x6c, 0x65, 0x5f, 0x63, 0x6f, 0x75, 0x6e, 0x74, 0x20, 0x3e, 0x3d, 0x20
        /*0010*/ 	.byte	0x31, 0x00
	.type		$str$23,@object
	.size		$str$23,(__unnamed_1 - $str$23)
$str$23:
        /*0012*/ 	.byte	0x2f, 0x74, 0x6d, 0x70, 0x2f, 0x63, 0x75, 0x74, 0x6c, 0x61, 0x73, 0x73, 0x5f, 0x73, 0x77, 0x65
        /*0022*/ 	.byte	0x65, 0x70, 0x5f, 0x73, 0x72, 0x63, 0x2f, 0x69, 0x6e, 0x63, 0x6c, 0x75, 0x64, 0x65, 0x2f, 0x63
        /*0032*/ 	.byte	0x75, 0x74, 0x6c, 0x61, 0x73, 0x73, 0x2f, 0x67, 0x65, 0x6d, 0x6d, 0x2f, 0x63, 0x6f, 0x6c, 0x6c
        /*0042*/ 	.byte	0x65, 0x63, 0x74, 0x69, 0x76, 0x65, 0x2f, 0x73, 0x6d, 0x39, 0x30, 0x5f, 0x6d, 0x6d, 0x61, 0x5f
        /*0052*/ 	.byte	0x74, 0x6d, 0x61, 0x5f, 0x67, 0x6d, 0x6d, 0x61, 0x5f, 0x73, 0x73, 0x5f, 0x77, 0x61, 0x72, 0x70
        /*0062*/ 	.byte	0x73, 0x70, 0x65, 0x63, 0x69, 0x61, 0x6c, 0x69, 0x7a, 0x65, 0x64, 0x2e, 0x68, 0x70, 0x70, 0x00
	.type		__unnamed_1,@object
	.size		__unnamed_1,(.L_0 - __unnamed_1)
__unnamed_1:
        /*0072*/ 	.byte	0x76, 0x6f, 0x69, 0x64, 0x20, 0x63, 0x75, 0x74, 0x6c, 0x61, 0x73, 0x73, 0x3a, 0x3a, 0x67, 0x65
        /* <DEDUP_REMOVED lines=179> */
        /*0bb2*/ 	.byte	0x6e, 0x74, 0x69, 0x74, 0x79, 0x5d, 0x00
.L_0:


//--------------------- .nv.shared._ZN7cutlass13device_kernelINS_4gemm6kernel13GemmUniversalIN4cute5tupleIJiiiiEEENS1_10collective13CollectiveMmaINS1_34MainloopSm90TmaGmmaWarpSpecializedILi9ENS5_IJNS4_1CILi1EEESB_SB_EEENS1_32KernelTmaWarpSpecializedPingpongEEENS5_IJNSA_ILi64EEENSA_ILi128EEESF_EEENS_6half_tENS5_IJlSB_lEEESI_SJ_NS4_8TiledMMAINS4_8MMA_AtomIJNS4_4SM904GMMA26MMA_64x128x16_F32F16F16_SSILNSN_5MajorE0ELSP_0ELNSN_7ScaleInE1ELSQ_1EEEEEENS4_6LayoutISC_NS5_IJNSA_ILi0EEESU_SU_EEEEENS5_IJNS4_10UnderscoreESX_SX_EEEEENS4_13SM90_TMA_LOADENS4_14ComposedLayoutINS4_7SwizzleILi3ELi4ELi3EEENS4_18smem_ptr_flag_bitsILi16EEENST_INS5_IJNSA_ILi8EEESF_EEENS5_IJSF_SB_EEEEEEEvNS4_8identityES10_S1A_vS1B_EENS_8epilogue10collective6detail29Sm90TmaWarpSpecializedAdapterINS1E_15DefaultEpilogueISI_SJ_SJ_NS1D_6thread17LinearCombinationISI_Li1EffLNS1I_9ScaleType4KindE0ELNS_15FloatRoundStyleE2ESI_EENS1_15EpilogueDefaultEEEEEvvEEEEvNT_6ParamsE --------------------------
	.section	.nv.shared._ZN7cutlass13device_kernelINS_4gemm6kernel13GemmUniversalIN4cute5tupleIJiiiiEEENS1_10collective13CollectiveMmaINS1_34MainloopSm90TmaGmmaWarpSpecializedILi9ENS5_IJNS4_1CILi1EEESB_SB_EEENS1_32KernelTmaWarpSpecializedPingpongEEENS5_IJNSA_ILi64EEENSA_ILi128EEESF_EEENS_6half_tENS5_IJlSB_lEEESI_SJ_NS4_8TiledMMAINS4_8MMA_AtomIJNS4_4SM904GMMA26MMA_64x128x16_F32F16F16_SSILNSN_5MajorE0ELSP_0ELNSN_7ScaleInE1ELSQ_1EEEEEENS4_6LayoutISC_NS5_IJNSA_ILi0EEESU_SU_EEEEENS5_IJNS4_10UnderscoreESX_SX_EEEEENS4_13SM90_TMA_LOADENS4_14ComposedLayoutINS4_7SwizzleILi3ELi4ELi3EEENS4_18smem_ptr_flag_bitsILi16EEENST_INS5_IJNSA_ILi8EEESF_EEENS5_IJSF_SB_EEEEEEEvNS4_8identityES10_S1A_vS1B_EENS_8epilogue10collective6detail29Sm90TmaWarpSpecializedAdapterINS1E_15DefaultEpilogueISI_SJ_SJ_NS1D_6thread17LinearCombinationISI_Li1EffLNS1I_9ScaleType4KindE0ELNS_15FloatRoundStyleE2ESI_EENS1_15EpilogueDefaultEEEEEvvEEEEvNT_6ParamsE,"aw",@nobits
	.sectionflags	@""
	.align	16
	.zero		1024


//--------------------- .nv.shared.reserved.0     --------------------------
	.section	.nv.shared.reserved.0,"aw",@nobits
	.weak		__nv_reservedSMEM_offset_0_alias
	.size		__nv_reservedSMEM_offset_0_alias, 0, 0
	.other		__nv_reservedSMEM_offset_0_alias,@"STO_CUDA_RESERVED_SHARED STV_DEFAULT"
__nv_reservedSMEM_offset_0_alias:
	.zero		0


//--------------------- .nv.global                --------------------------
	.section	.nv.global,"aw",@nobits
.nv.global:
	.type		_ZN40_INTERNAL_8133d32b_4_k_cu_ab3a8892_241024cute1_E,@object
	.size		_ZN40_INTERNAL_8133d32b_4_k_cu_ab3a8892_241024cute1_E,(_ZN40_INTERNAL_8133d32b_4_k_cu_ab3a8892_241024cuda3std3__45__cpo6cbeginE - _ZN40_INTERNAL_8133d32b_4_k_cu_ab3a8892_241024cute1_E)
_ZN40_INTERNAL_8133d32b_4_k_cu_ab3a8892_241024cute1_E:
	.zero		1
	.type		_ZN40_INTERNAL_8133d32b_4_k_cu_ab3a8892_241024cuda3std3__45__cpo6cbeginE,@object
	.size		_ZN40_INTERNAL_8133d32b_4_k_cu_ab3a8892_241024cuda3std3__45__cpo6cbeginE,(_ZN40_INTERNAL_8133d32b_4_k_cu_ab3a8892_241024cuda3std3__48in_placeE - _ZN40_INTERNAL_8133d32b_4_k_cu_ab3a8892_241024cuda3std3__45__cpo6cbeginE)
_ZN40_INTERNAL_8133d32b_4_k_cu_ab3a8892_241024cuda3std3__45__cpo6cbeginE:
	.zero		1
	.type		_ZN40_INTERNAL_8133d32b_4_k_cu_ab3a8892_241024cuda3std3__48in_placeE,@object
	.size		_ZN40_INTERNAL_8133d32b_4_k_cu_ab3a8892_241024cuda3std3__48in_placeE,(_ZN40_INTERNAL_8133d32b_4_k_cu_ab3a8892_241024cuda3std6ranges3__45__cpo9iter_moveE - _ZN40_INTERNAL_8133d32b_4_k_cu_ab3a8892_241024cuda3std3__48in_placeE)
_ZN40_INTERNAL_8133d32b_4_k_cu_ab3a8892_241024cuda3std3__48in_placeE:
	.zero		1
	.type		_ZN40_INTERNAL_8133d32b_4_k_cu_ab3a8892_241024cuda3std6ranges3__45__cpo9iter_moveE,@object
	.size		_ZN40_INTERNAL_8133d32b_4_k_cu_ab3a8892_241024cuda3std6ranges3__45__cpo9iter_moveE,(_ZN40_INTERNAL_8133d32b_4_k_cu_ab3a8892_241024cuda3std3__45__cpo5beginE - _ZN40_INTERNAL_8133d32b_4_k_cu_ab3a8892_241024cuda3std6ranges3__45__cpo9iter_moveE)
_ZN40_INTERNAL_8133d32b_4_k_cu_ab3a8892_241024cuda3std6ranges3__45__cpo9iter_moveE:
	.zero		1
	.type		_ZN40_INTERNAL_8133d32b_4_k_cu_ab3a8892_241024cuda3std3__45__cpo5beginE,@object
	.size		_ZN40_INTERNAL_8133d32b_4_k_cu_ab3a8892_241024cuda3std3__45__cpo5beginE,(_ZN40_INTERNAL_8133d32b_4_k_cu_ab3a8892_241024cuda3std3__442_GLOBAL__N__8133d32b_4_k_cu_ab3a8892_241026ignoreE - _ZN40_INTERNAL_8133d32b_4_k_cu_ab3a8892_241024cuda3std3__45__cpo5beginE)
_ZN40_INTERNAL_8133d32b_4_k_cu_ab3a8892_241024cuda3std3__45__cpo5beginE:
	.zero		1
	.type		_ZN40_INTERNAL_8133d32b_4_k_cu_ab3a8892_241024cuda3std3__442_GLOBAL__N__8133d32b_4_k_cu_ab3a8892_241026ignoreE,@object
	.size		_ZN40_INTERNAL_8133d32b_4_k_cu_ab3a8892_241024cuda3std3__442_GLOBAL__N__8133d32b_4_k_cu_ab3a8892_241026ignoreE,(_ZN40_INTERNAL_8133d32b_4_k_cu_ab3a8892_241024cute7productE - _ZN40_INTERNAL_8133d32b_4_k_cu_ab3a8892_241024cuda3std3__442_GLOBAL__N__8133d32b_4_k_cu_ab3a8892_241026ignoreE)
_ZN40_INTERNAL_8133d32b_4_k_cu_ab3a8892_241024cuda3std3__442_GLOBAL__N__8133d32b_4_k_cu_ab3a8892_241026ignoreE:
	.zero		1
	.type		_ZN40_INTERNAL_8133d32b_4_k_cu_ab3a8892_241024cute7productE,@object
	.size		_ZN40_INTERNAL_8133d32b_4_k_cu_ab3a8892_241024cute7productE,(_ZN40_INTERNAL_8133d32b_4_k_cu_ab3a8892_241024cuda3std3__45__cpo3endE - _ZN40_INTERNAL_8133d32b_4_k_cu_ab3a8892_241024cute7productE)
_ZN40_INTERNAL_8133d32b_4_k_cu_ab3a8892_241024cute7productE:
	.zero		1
	.type		_ZN40_INTERNAL_8133d32b_4_k_cu_ab3a8892_241024cuda3std3__45__cpo3endE,@object
	.size		_ZN40_INTERNAL_8133d32b_4_k_cu_ab3a8892_241024cuda3std3__45__cpo3endE,(_ZN40_INTERNAL_8133d32b_4_k_cu_ab3a8892_241024cuda3std3__419piecewise_constructE - _ZN40_INTERNAL_8133d32b_4_k_cu_ab3a8892_241024cuda3std3__45__cpo3endE)
_ZN40_INTERNAL_8133d32b_4_k_cu_ab3a8892_241024cuda3std3__45__cpo3endE:
	.zero		1
	.type		_ZN40_INTERNAL_8133d32b_4_k_cu_ab3a8892_241024cuda3std3__419piecewise_constructE,@object
	.size		_ZN40_INTERNAL_8133d32b_4_k_cu_ab3a8892_241024cuda3std3__419piecewise_constructE,(_ZN40_INTERNAL_8133d32b_4_k_cu_ab3a8892_241024cuda3std3__45__cpo4cendE - _ZN40_INTERNAL_8133d32b_4_k_cu_ab3a8892_241024cuda3std3__419piecewise_constructE)
_ZN40_INTERNAL_8133d32b_4_k_cu_ab3a8892_241024cuda3std3__419piecewise_constructE:
	.zero		1
	.type		_ZN40_INTERNAL_8133d32b_4_k_cu_ab3a8892_241024cuda3std3__45__cpo4cendE,@object
	.size		_ZN40_INTERNAL_8133d32b_4_k_cu_ab3a8892_241024cuda3std3__45__cpo4cendE,(_ZN40_INTERNAL_8133d32b_4_k_cu_ab3a8892_241024cuda3std6ranges3__45__cpo4swapE - _ZN40_INTERNAL_8133d32b_4_k_cu_ab3a8892_241024cuda3std3__45__cpo4cendE)
_ZN40_INTERNAL_8133d32b_4_k_cu_ab3a8892_241024cuda3std3__45__cpo4cendE:
	.zero		1
	.type		_ZN40_INTERNAL_8133d32b_4_k_cu_ab3a8892_241024cuda3std6ranges3__45__cpo4swapE,@object
	.size		_ZN40_INTERNAL_8133d32b_4_k_cu_ab3a8892_241024cuda3std6ranges3__45__cpo4swapE,(.L_8 - _ZN40_INTERNAL_8133d32b_4_k_cu_ab3a8892_241024cuda3std6ranges3__45__cpo4swapE)
_ZN40_INTERNAL_8133d32b_4_k_cu_ab3a8892_241024cuda3std6ranges3__45__cpo4swapE:
	.zero		1
.L_8:


//--------------------- .nv.constant0._ZN7cutlass13device_kernelINS_4gemm6kernel13GemmUniversalIN4cute5tupleIJiiiiEEENS1_10collective13CollectiveMmaINS1_34MainloopSm90TmaGmmaWarpSpecializedILi9ENS5_IJNS4_1CILi1EEESB_SB_EEENS1_32KernelTmaWarpSpecializedPingpongEEENS5_IJNSA_ILi64EEENSA_ILi128EEESF_EEENS_6half_tENS5_IJlSB_lEEESI_SJ_NS4_8TiledMMAINS4_8MMA_AtomIJNS4_4SM904GMMA26MMA_64x128x16_F32F16F16_SSILNSN_5MajorE0ELSP_0ELNSN_7ScaleInE1ELSQ_1EEEEEENS4_6LayoutISC_NS5_IJNSA_ILi0EEESU_SU_EEEEENS5_IJNS4_10UnderscoreESX_SX_EEEEENS4_13SM90_TMA_LOADENS4_14ComposedLayoutINS4_7SwizzleILi3ELi4ELi3EEENS4_18smem_ptr_flag_bitsILi16EEENST_INS5_IJNSA_ILi8EEESF_EEENS5_IJSF_SB_EEEEEEEvNS4_8identityES10_S1A_vS1B_EENS_8epilogue10collective6detail29Sm90TmaWarpSpecializedAdapterINS1E_15DefaultEpilogueISI_SJ_SJ_NS1D_6thread17LinearCombinationISI_Li1EffLNS1I_9ScaleType4KindE0ELNS_15FloatRoundStyleE2ESI_EENS1_15EpilogueDefaultEEEEEvvEEEEvNT_6ParamsE --------------------------
	.section	.nv.constant0._ZN7cutlass13device_kernelINS_4gemm6kernel13GemmUniversalIN4cute5tupleIJiiiiEEENS1_10collective13CollectiveMmaINS1_34MainloopSm90TmaGmmaWarpSpecializedILi9ENS5_IJNS4_1CILi1EEESB_SB_EEENS1_32KernelTmaWarpSpecializedPingpongEEENS5_IJNSA_ILi64EEENSA_ILi128EEESF_EEENS_6half_tENS5_IJlSB_lEEESI_SJ_NS4_8TiledMMAINS4_8MMA_AtomIJNS4_4SM904GMMA26MMA_64x128x16_F32F16F16_SSILNSN_5MajorE0ELSP_0ELNSN_7ScaleInE1ELSQ_1EEEEEENS4_6LayoutISC_NS5_IJNSA_ILi0EEESU_SU_EEEEENS5_IJNS4_10UnderscoreESX_SX_EEEEENS4_13SM90_TMA_LOADENS4_14ComposedLayoutINS4_7SwizzleILi3ELi4ELi3EEENS4_18smem_ptr_flag_bitsILi16EEENST_INS5_IJNSA_ILi8EEESF_EEENS5_IJSF_SB_EEEEEEEvNS4_8identityES10_S1A_vS1B_EENS_8epilogue10collective6detail29Sm90TmaWarpSpecializedAdapterINS1E_15DefaultEpilogueISI_SJ_SJ_NS1D_6thread17LinearCombinationISI_Li1EffLNS1I_9ScaleType4KindE0ELNS_15FloatRoundStyleE2ESI_EENS1_15EpilogueDefaultEEEEEvvEEEEvNT_6ParamsE,"a",@progbits
	.sectionflags	@""
	.align	4
.nv.constant0._ZN7cutlass13device_kernelINS_4gemm6kernel13GemmUniversalIN4cute5tupleIJiiiiEEENS1_10collective13CollectiveMmaINS1_34MainloopSm90TmaGmmaWarpSpecializedILi9ENS5_IJNS4_1CILi1EEESB_SB_EEENS1_32KernelTmaWarpSpecializedPingpongEEENS5_IJNSA_ILi64EEENSA_ILi128EEESF_EEENS_6half_tENS5_IJlSB_lEEESI_SJ_NS4_8TiledMMAINS4_8MMA_AtomIJNS4_4SM904GMMA26MMA_64x128x16_F32F16F16_SSILNSN_5MajorE0ELSP_0ELNSN_7ScaleInE1ELSQ_1EEEEEENS4_6LayoutISC_NS5_IJNSA_ILi0EEESU_SU_EEEEENS5_IJNS4_10UnderscoreESX_SX_EEEEENS4_13SM90_TMA_LOADENS4_14ComposedLayoutINS4_7SwizzleILi3ELi4ELi3EEENS4_18smem_ptr_flag_bitsILi16EEENST_INS5_IJNSA_ILi8EEESF_EEENS5_IJSF_SB_EEEEEEEvNS4_8identityES10_S1A_vS1B_EENS_8epilogue10collective6detail29Sm90TmaWarpSpecializedAdapterINS1E_15DefaultEpilogueISI_SJ_SJ_NS1D_6thread17LinearCombinationISI_Li1EffLNS1I_9ScaleType4KindE0ELNS_15FloatRoundStyleE2ESI_EENS1_15EpilogueDefaultEEEEEvvEEEEvNT_6ParamsE:
	.zero		1664


//--------------------- SYMBOLS --------------------------

	.type		.nv.reservedSmem.offset0,@object
	.size		.nv.reservedSmem.offset0,0x4
	.type		__assertfail,@function
